//
// Generated by NVIDIA NVVM Compiler
//
// Compiler Build ID: CL-36424714
// Cuda compilation tools, release 13.0, V13.0.88
// Based on NVVM 20.0.0
//

.version 9.0
.target sm_100
.address_size 64

	// .globl	_Z3addPfS_S_i
// _ZZ4bankPfS_iE2sm has been demoted
.shared .align 4 .b8 sdata[2048];
// sdatav5 has been demoted
// sdatav6 has been demoted

.visible .entry _Z3addPfS_S_i(
	.param .u64 .ptr .align 1 _Z3addPfS_S_i_param_0,
	.param .u64 .ptr .align 1 _Z3addPfS_S_i_param_1,
	.param .u64 .ptr .align 1 _Z3addPfS_S_i_param_2,
	.param .u32 _Z3addPfS_S_i_param_3
)
{


	ret;

}
	// .globl	_Z7warp_okPfS_
.visible .entry _Z7warp_okPfS_(
	.param .u64 .ptr .align 1 _Z7warp_okPfS__param_0,
	.param .u64 .ptr .align 1 _Z7warp_okPfS__param_1
)
{
	.reg .pred 	%p<4>;
	.reg .b32 	%r<14>;
	.reg .b32 	%f<38>;
	.reg .b64 	%rd<11>;
	.reg .b64 	%fd<65>;

	ld.param.u64 	%rd2, [_Z7warp_okPfS__param_0];
	ld.param.u64 	%rd3, [_Z7warp_okPfS__param_1];
	cvta.to.global.u64 	%rd1, %rd3;
	cvta.to.global.u64 	%rd4, %rd2;
	mov.u32 	%r6, %ctaid.x;
	mov.u32 	%r7, %ntid.x;
	mov.u32 	%r8, %tid.x;
	mad.lo.s32 	%r1, %r6, %r7, %r8;
	mul.wide.s32 	%rd5, %r1, 4;
	add.s64 	%rd6, %rd4, %rd5;
	ld.global.f32 	%f36, [%rd6];
	and.b32  	%r9, %r8, 32;
	setp.eq.s32 	%p1, %r9, 0;
	@%p1 bra 	$L__BB1_4;
	mov.b32 	%r13, 0;
$L__BB1_2:
	cvt.f64.f32 	%fd1, %f36;
	add.f64 	%fd2, %fd1, 0d3FC999999999999A;
	cvt.rn.f32.f64 	%f6, %fd2;
	cvt.f64.f32 	%fd3, %f6;
	add.f64 	%fd4, %fd3, 0d3FC999999999999A;
	cvt.rn.f32.f64 	%f7, %fd4;
	cvt.f64.f32 	%fd5, %f7;
	add.f64 	%fd6, %fd5, 0d3FC999999999999A;
	cvt.rn.f32.f64 	%f8, %fd6;
	cvt.f64.f32 	%fd7, %f8;
	add.f64 	%fd8, %fd7, 0d3FC999999999999A;
	cvt.rn.f32.f64 	%f9, %fd8;
	cvt.f64.f32 	%fd9, %f9;
	add.f64 	%fd10, %fd9, 0d3FC999999999999A;
	cvt.rn.f32.f64 	%f10, %fd10;
	cvt.f64.f32 	%fd11, %f10;
	add.f64 	%fd12, %fd11, 0d3FC999999999999A;
	cvt.rn.f32.f64 	%f11, %fd12;
	cvt.f64.f32 	%fd13, %f11;
	add.f64 	%fd14, %fd13, 0d3FC999999999999A;
	cvt.rn.f32.f64 	%f12, %fd14;
	cvt.f64.f32 	%fd15, %f12;
	add.f64 	%fd16, %fd15, 0d3FC999999999999A;
	cvt.rn.f32.f64 	%f13, %fd16;
	cvt.f64.f32 	%fd17, %f13;
	add.f64 	%fd18, %fd17, 0d3FC999999999999A;
	cvt.rn.f32.f64 	%f14, %fd18;
	cvt.f64.f32 	%fd19, %f14;
	add.f64 	%fd20, %fd19, 0d3FC999999999999A;
	cvt.rn.f32.f64 	%f15, %fd20;
	cvt.f64.f32 	%fd21, %f15;
	add.f64 	%fd22, %fd21, 0d3FC999999999999A;
	cvt.rn.f32.f64 	%f16, %fd22;
	cvt.f64.f32 	%fd23, %f16;
	add.f64 	%fd24, %fd23, 0d3FC999999999999A;
	cvt.rn.f32.f64 	%f17, %fd24;
	cvt.f64.f32 	%fd25, %f17;
	add.f64 	%fd26, %fd25, 0d3FC999999999999A;
	cvt.rn.f32.f64 	%f18, %fd26;
	cvt.f64.f32 	%fd27, %f18;
	add.f64 	%fd28, %fd27, 0d3FC999999999999A;
	cvt.rn.f32.f64 	%f19, %fd28;
	cvt.f64.f32 	%fd29, %f19;
	add.f64 	%fd30, %fd29, 0d3FC999999999999A;
	cvt.rn.f32.f64 	%f20, %fd30;
	cvt.f64.f32 	%fd31, %f20;
	add.f64 	%fd32, %fd31, 0d3FC999999999999A;
	cvt.rn.f32.f64 	%f36, %fd32;
	add.s32 	%r13, %r13, 16;
	setp.ne.s32 	%p2, %r13, 10000;
	@%p2 bra 	$L__BB1_2;
	add.s64 	%rd8, %rd1, %rd5;
	st.global.f32 	[%rd8], %f36;
	bra.uni 	$L__BB1_7;
$L__BB1_4:
	mov.b32 	%r12, 0;
$L__BB1_5:
	cvt.f64.f32 	%fd33, %f36;
	add.f64 	%fd34, %fd33, 0d3FB999999999999A;
	cvt.rn.f32.f64 	%f21, %fd34;
	cvt.f64.f32 	%fd35, %f21;
	add.f64 	%fd36, %fd35, 0d3FB999999999999A;
	cvt.rn.f32.f64 	%f22, %fd36;
	cvt.f64.f32 	%fd37, %f22;
	add.f64 	%fd38, %fd37, 0d3FB999999999999A;
	cvt.rn.f32.f64 	%f23, %fd38;
	cvt.f64.f32 	%fd39, %f23;
	add.f64 	%fd40, %fd39, 0d3FB999999999999A;
	cvt.rn.f32.f64 	%f24, %fd40;
	cvt.f64.f32 	%fd41, %f24;
	add.f64 	%fd42, %fd41, 0d3FB999999999999A;
	cvt.rn.f32.f64 	%f25, %fd42;
	cvt.f64.f32 	%fd43, %f25;
	add.f64 	%fd44, %fd43, 0d3FB999999999999A;
	cvt.rn.f32.f64 	%f26, %fd44;
	cvt.f64.f32 	%fd45, %f26;
	add.f64 	%fd46, %fd45, 0d3FB999999999999A;
	cvt.rn.f32.f64 	%f27, %fd46;
	cvt.f64.f32 	%fd47, %f27;
	add.f64 	%fd48, %fd47, 0d3FB999999999999A;
	cvt.rn.f32.f64 	%f28, %fd48;
	cvt.f64.f32 	%fd49, %f28;
	add.f64 	%fd50, %fd49, 0d3FB999999999999A;
	cvt.rn.f32.f64 	%f29, %fd50;
	cvt.f64.f32 	%fd51, %f29;
	add.f64 	%fd52, %fd51, 0d3FB999999999999A;
	cvt.rn.f32.f64 	%f30, %fd52;
	cvt.f64.f32 	%fd53, %f30;
	add.f64 	%fd54, %fd53, 0d3FB999999999999A;
	cvt.rn.f32.f64 	%f31, %fd54;
	cvt.f64.f32 	%fd55, %f31;
	add.f64 	%fd56, %fd55, 0d3FB999999999999A;
	cvt.rn.f32.f64 	%f32, %fd56;
	cvt.f64.f32 	%fd57, %f32;
	add.f64 	%fd58, %fd57, 0d3FB999999999999A;
	cvt.rn.f32.f64 	%f33, %fd58;
	cvt.f64.f32 	%fd59, %f33;
	add.f64 	%fd60, %fd59, 0d3FB999999999999A;
	cvt.rn.f32.f64 	%f34, %fd60;
	cvt.f64.f32 	%fd61, %f34;
	add.f64 	%fd62, %fd61, 0d3FB999999999999A;
	cvt.rn.f32.f64 	%f35, %fd62;
	cvt.f64.f32 	%fd63, %f35;
	add.f64 	%fd64, %fd63, 0d3FB999999999999A;
	cvt.rn.f32.f64 	%f36, %fd64;
	add.s32 	%r12, %r12, 16;
	setp.ne.s32 	%p3, %r12, 10000;
	@%p3 bra 	$L__BB1_5;
	add.s64 	%rd10, %rd1, %rd5;
	st.global.f32 	[%rd10], %f36;
$L__BB1_7:
	ret;

}
	// .globl	_Z7warp_koPfS_
.visible .entry _Z7warp_koPfS_(
	.param .u64 .ptr .align 1 _Z7warp_koPfS__param_0,
	.param .u64 .ptr .align 1 _Z7warp_koPfS__param_1
)
{
	.reg .pred 	%p<5>;
	.reg .b32 	%r<14>;
	.reg .b32 	%f<38>;
	.reg .b64 	%rd<11>;
	.reg .b64 	%fd<65>;

	ld.param.u64 	%rd2, [_Z7warp_koPfS__param_0];
	ld.param.u64 	%rd3, [_Z7warp_koPfS__param_1];
	cvta.to.global.u64 	%rd1, %rd3;
	cvta.to.global.u64 	%rd4, %rd2;
	mov.u32 	%r6, %ctaid.x;
	mov.u32 	%r7, %ntid.x;
	mov.u32 	%r8, %tid.x;
	mad.lo.s32 	%r1, %r6, %r7, %r8;
	mul.wide.s32 	%rd5, %r1, 4;
	add.s64 	%rd6, %rd4, %rd5;
	ld.global.f32 	%f36, [%rd6];
	and.b32  	%r9, %r8, 1;
	setp.eq.b32 	%p1, %r9, 1;
	not.pred 	%p2, %p1;
	@%p2 bra 	$L__BB2_4;
	mov.b32 	%r13, 0;
$L__BB2_2:
	cvt.f64.f32 	%fd1, %f36;
	add.f64 	%fd2, %fd1, 0d3FC999999999999A;
	cvt.rn.f32.f64 	%f6, %fd2;
	cvt.f64.f32 	%fd3, %f6;
	add.f64 	%fd4, %fd3, 0d3FC999999999999A;
	cvt.rn.f32.f64 	%f7, %fd4;
	cvt.f64.f32 	%fd5, %f7;
	add.f64 	%fd6, %fd5, 0d3FC999999999999A;
	cvt.rn.f32.f64 	%f8, %fd6;
	cvt.f64.f32 	%fd7, %f8;
	add.f64 	%fd8, %fd7, 0d3FC999999999999A;
	cvt.rn.f32.f64 	%f9, %fd8;
	cvt.f64.f32 	%fd9, %f9;
	add.f64 	%fd10, %fd9, 0d3FC999999999999A;
	cvt.rn.f32.f64 	%f10, %fd10;
	cvt.f64.f32 	%fd11, %f10;
	add.f64 	%fd12, %fd11, 0d3FC999999999999A;
	cvt.rn.f32.f64 	%f11, %fd12;
	cvt.f64.f32 	%fd13, %f11;
	add.f64 	%fd14, %fd13, 0d3FC999999999999A;
	cvt.rn.f32.f64 	%f12, %fd14;
	cvt.f64.f32 	%fd15, %f12;
	add.f64 	%fd16, %fd15, 0d3FC999999999999A;
	cvt.rn.f32.f64 	%f13, %fd16;
	cvt.f64.f32 	%fd17, %f13;
	add.f64 	%fd18, %fd17, 0d3FC999999999999A;
	cvt.rn.f32.f64 	%f14, %fd18;
	cvt.f64.f32 	%fd19, %f14;
	add.f64 	%fd20, %fd19, 0d3FC999999999999A;
	cvt.rn.f32.f64 	%f15, %fd20;
	cvt.f64.f32 	%fd21, %f15;
	add.f64 	%fd22, %fd21, 0d3FC999999999999A;
	cvt.rn.f32.f64 	%f16, %fd22;
	cvt.f64.f32 	%fd23, %f16;
	add.f64 	%fd24, %fd23, 0d3FC999999999999A;
	cvt.rn.f32.f64 	%f17, %fd24;
	cvt.f64.f32 	%fd25, %f17;
	add.f64 	%fd26, %fd25, 0d3FC999999999999A;
	cvt.rn.f32.f64 	%f18, %fd26;
	cvt.f64.f32 	%fd27, %f18;
	add.f64 	%fd28, %fd27, 0d3FC999999999999A;
	cvt.rn.f32.f64 	%f19, %fd28;
	cvt.f64.f32 	%fd29, %f19;
	add.f64 	%fd30, %fd29, 0d3FC999999999999A;
	cvt.rn.f32.f64 	%f20, %fd30;
	cvt.f64.f32 	%fd31, %f20;
	add.f64 	%fd32, %fd31, 0d3FC999999999999A;
	cvt.rn.f32.f64 	%f36, %fd32;
	add.s32 	%r13, %r13, 16;
	setp.ne.s32 	%p3, %r13, 10000;
	@%p3 bra 	$L__BB2_2;
	add.s64 	%rd8, %rd1, %rd5;
	st.global.f32 	[%rd8], %f36;
	bra.uni 	$L__BB2_7;
$L__BB2_4:
	mov.b32 	%r12, 0;
$L__BB2_5:
	cvt.f64.f32 	%fd33, %f36;
	add.f64 	%fd34, %fd33, 0d3FB999999999999A;
	cvt.rn.f32.f64 	%f21, %fd34;
	cvt.f64.f32 	%fd35, %f21;
	add.f64 	%fd36, %fd35, 0d3FB999999999999A;
	cvt.rn.f32.f64 	%f22, %fd36;
	cvt.f64.f32 	%fd37, %f22;
	add.f64 	%fd38, %fd37, 0d3FB999999999999A;
	cvt.rn.f32.f64 	%f23, %fd38;
	cvt.f64.f32 	%fd39, %f23;
	add.f64 	%fd40, %fd39, 0d3FB999999999999A;
	cvt.rn.f32.f64 	%f24, %fd40;
	cvt.f64.f32 	%fd41, %f24;
	add.f64 	%fd42, %fd41, 0d3FB999999999999A;
	cvt.rn.f32.f64 	%f25, %fd42;
	cvt.f64.f32 	%fd43, %f25;
	add.f64 	%fd44, %fd43, 0d3FB999999999999A;
	cvt.rn.f32.f64 	%f26, %fd44;
	cvt.f64.f32 	%fd45, %f26;
	add.f64 	%fd46, %fd45, 0d3FB999999999999A;
	cvt.rn.f32.f64 	%f27, %fd46;
	cvt.f64.f32 	%fd47, %f27;
	add.f64 	%fd48, %fd47, 0d3FB999999999999A;
	cvt.rn.f32.f64 	%f28, %fd48;
	cvt.f64.f32 	%fd49, %f28;
	add.f64 	%fd50, %fd49, 0d3FB999999999999A;
	cvt.rn.f32.f64 	%f29, %fd50;
	cvt.f64.f32 	%fd51, %f29;
	add.f64 	%fd52, %fd51, 0d3FB999999999999A;
	cvt.rn.f32.f64 	%f30, %fd52;
	cvt.f64.f32 	%fd53, %f30;
	add.f64 	%fd54, %fd53, 0d3FB999999999999A;
	cvt.rn.f32.f64 	%f31, %fd54;
	cvt.f64.f32 	%fd55, %f31;
	add.f64 	%fd56, %fd55, 0d3FB999999999999A;
	cvt.rn.f32.f64 	%f32, %fd56;
	cvt.f64.f32 	%fd57, %f32;
	add.f64 	%fd58, %fd57, 0d3FB999999999999A;
	cvt.rn.f32.f64 	%f33, %fd58;
	cvt.f64.f32 	%fd59, %f33;
	add.f64 	%fd60, %fd59, 0d3FB999999999999A;
	cvt.rn.f32.f64 	%f34, %fd60;
	cvt.f64.f32 	%fd61, %f34;
	add.f64 	%fd62, %fd61, 0d3FB999999999999A;
	cvt.rn.f32.f64 	%f35, %fd62;
	cvt.f64.f32 	%fd63, %f35;
	add.f64 	%fd64, %fd63, 0d3FB999999999999A;
	cvt.rn.f32.f64 	%f36, %fd64;
	add.s32 	%r12, %r12, 16;
	setp.ne.s32 	%p4, %r12, 10000;
	@%p4 bra 	$L__BB2_5;
	add.s64 	%rd10, %rd1, %rd5;
	st.global.f32 	[%rd10], %f36;
$L__BB2_7:
	ret;

}
	// .globl	_Z8coalescePfS_ii
.visible .entry _Z8coalescePfS_ii(
	.param .u64 .ptr .align 1 _Z8coalescePfS_ii_param_0,
	.param .u64 .ptr .align 1 _Z8coalescePfS_ii_param_1,
	.param .u32 _Z8coalescePfS_ii_param_2,
	.param .u32 _Z8coalescePfS_ii_param_3
)
{
	.reg .b32 	%r<9>;
	.reg .b32 	%f<2>;
	.reg .b64 	%rd<8>;

	ld.param.u64 	%rd1, [_Z8coalescePfS_ii_param_0];
	ld.param.u64 	%rd2, [_Z8coalescePfS_ii_param_1];
	ld.param.u32 	%r1, [_Z8coalescePfS_ii_param_2];
	ld.param.u32 	%r2, [_Z8coalescePfS_ii_param_3];
	cvta.to.global.u64 	%rd3, %rd2;
	cvta.to.global.u64 	%rd4, %rd1;
	mov.u32 	%r3, %ctaid.x;
	mov.u32 	%r4, %ntid.x;
	mov.u32 	%r5, %tid.x;
	mad.lo.s32 	%r6, %r3, %r4, %r5;
	mul.lo.s32 	%r7, %r2, %r6;
	rem.s32 	%r8, %r7, %r1;
	mul.wide.s32 	%rd5, %r8, 4;
	add.s64 	%rd6, %rd4, %rd5;
	ld.global.f32 	%f1, [%rd6];
	add.s64 	%rd7, %rd3, %rd5;
	st.global.f32 	[%rd7], %f1;
	ret;

}
	// .globl	_Z4bankPfS_i
.visible .entry _Z4bankPfS_i(
	.param .u64 .ptr .align 1 _Z4bankPfS_i_param_0,
	.param .u64 .ptr .align 1 _Z4bankPfS_i_param_1,
	.param .u32 _Z4bankPfS_i_param_2
)
{
	.reg .b32 	%r<13>;
	.reg .b32 	%f<3>;
	.reg .b64 	%rd<8>;
	.reg .b64 	%fd<3>;
	// demoted variable
	.shared .align 8 .b8 _ZZ4bankPfS_iE2sm[4096];
	ld.param.u64 	%rd1, [_Z4bankPfS_i_param_0];
	ld.param.u64 	%rd2, [_Z4bankPfS_i_param_1];
	ld.param.u32 	%r1, [_Z4bankPfS_i_param_2];
	cvta.to.global.u64 	%rd3, %rd2;
	cvta.to.global.u64 	%rd4, %rd1;
	mov.u32 	%r2, %ctaid.x;
	mov.u32 	%r3, %ntid.x;
	mov.u32 	%r4, %tid.x;
	mad.lo.s32 	%r5, %r2, %r3, %r4;
	mul.wide.s32 	%rd5, %r5, 4;
	add.s64 	%rd6, %rd4, %rd5;
	ld.global.f32 	%f1, [%rd6];
	cvt.f64.f32 	%fd1, %f1;
	shl.b32 	%r6, %r4, 3;
	mov.u32 	%r7, _ZZ4bankPfS_iE2sm;
	add.s32 	%r8, %r7, %r6;
	st.shared.f64 	[%r8], %fd1;
	bar.sync 	0;
	mul.lo.s32 	%r9, %r1, %r4;
	shl.b32 	%r10, %r9, 3;
	and.b32  	%r11, %r10, 4088;
	add.s32 	%r12, %r7, %r11;
	ld.shared.f64 	%fd2, [%r12];
	cvt.rn.f32.f64 	%f2, %fd2;
	add.s64 	%rd7, %rd3, %rd5;
	st.global.f32 	[%rd7], %f2;
	ret;

}
	// .globl	_Z8reduceV1PfS_
.visible .entry _Z8reduceV1PfS_(
	.param .u64 .ptr .align 1 _Z8reduceV1PfS__param_0,
	.param .u64 .ptr .align 1 _Z8reduceV1PfS__param_1
)
{
	.reg .pred 	%p<5>;
	.reg .b32 	%r<21>;
	.reg .b32 	%f<3>;
	.reg .b64 	%rd<9>;

	ld.param.u64 	%rd2, [_Z8reduceV1PfS__param_0];
	ld.param.u64 	%rd1, [_Z8reduceV1PfS__param_1];
	cvta.to.global.u64 	%rd3, %rd2;
	mov.u32 	%r1, %tid.x;
	mov.u32 	%r2, %ctaid.x;
	mov.u32 	%r3, %ntid.x;
	mad.lo.s32 	%r7, %r2, %r3, %r1;
	mul.wide.u32 	%rd4, %r7, 4;
	add.s64 	%rd5, %rd3, %rd4;
	ld.global.f32 	%f1, [%rd5];
	cvt.rzi.s32.f32 	%r8, %f1;
	shl.b32 	%r9, %r1, 2;
	mov.u32 	%r10, sdata;
	add.s32 	%r4, %r10, %r9;
	st.shared.u32 	[%r4], %r8;
	bar.sync 	0;
	setp.lt.u32 	%p1, %r3, 2;
	@%p1 bra 	$L__BB5_5;
	mov.b32 	%r20, 1;
$L__BB5_2:
	shl.b32 	%r6, %r20, 1;
	add.s32 	%r12, %r6, -1;
	and.b32  	%r13, %r12, %r1;
	setp.ne.s32 	%p2, %r13, 0;
	@%p2 bra 	$L__BB5_4;
	shl.b32 	%r14, %r20, 2;
	add.s32 	%r15, %r4, %r14;
	ld.shared.u32 	%r16, [%r15];
	ld.shared.u32 	%r17, [%r4];
	add.s32 	%r18, %r17, %r16;
	st.shared.u32 	[%r4], %r18;
$L__BB5_4:
	bar.sync 	0;
	setp.lt.u32 	%p3, %r6, %r3;
	mov.u32 	%r20, %r6;
	@%p3 bra 	$L__BB5_2;
$L__BB5_5:
	setp.ne.s32 	%p4, %r1, 0;
	@%p4 bra 	$L__BB5_7;
	ld.shared.u32 	%r19, [sdata];
	cvt.rn.f32.s32 	%f2, %r19;
	cvta.to.global.u64 	%rd6, %rd1;
	mul.wide.u32 	%rd7, %r2, 4;
	add.s64 	%rd8, %rd6, %rd7;
	st.global.f32 	[%rd8], %f2;
$L__BB5_7:
	ret;

}
	// .globl	_Z8reduceV2PfS_
.visible .entry _Z8reduceV2PfS_(
	.param .u64 .ptr .align 1 _Z8reduceV2PfS__param_0,
	.param .u64 .ptr .align 1 _Z8reduceV2PfS__param_1
)
{
	.reg .pred 	%p<5>;
	.reg .b32 	%r<24>;
	.reg .b32 	%f<3>;
	.reg .b64 	%rd<9>;

	ld.param.u64 	%rd2, [_Z8reduceV2PfS__param_0];
	ld.param.u64 	%rd1, [_Z8reduceV2PfS__param_1];
	cvta.to.global.u64 	%rd3, %rd2;
	mov.u32 	%r1, %tid.x;
	mov.u32 	%r2, %ctaid.x;
	mov.u32 	%r3, %ntid.x;
	mad.lo.s32 	%r7, %r2, %r3, %r1;
	mul.wide.u32 	%rd4, %r7, 4;
	add.s64 	%rd5, %rd3, %rd4;
	ld.global.f32 	%f1, [%rd5];
	cvt.rzi.s32.f32 	%r8, %f1;
	shl.b32 	%r9, %r1, 2;
	mov.u32 	%r10, sdata;
	add.s32 	%r11, %r10, %r9;
	st.shared.u32 	[%r11], %r8;
	bar.sync 	0;
	setp.lt.u32 	%p1, %r3, 2;
	@%p1 bra 	$L__BB6_5;
	mov.b32 	%r23, 1;
$L__BB6_2:
	shl.b32 	%r5, %r23, 1;
	mul.lo.s32 	%r6, %r5, %r1;
	setp.ge.u32 	%p2, %r6, %r3;
	@%p2 bra 	$L__BB6_4;
	add.s32 	%r13, %r6, %r23;
	shl.b32 	%r14, %r13, 2;
	add.s32 	%r16, %r10, %r14;
	ld.shared.u32 	%r17, [%r16];
	shl.b32 	%r18, %r6, 2;
	add.s32 	%r19, %r10, %r18;
	ld.shared.u32 	%r20, [%r19];
	add.s32 	%r21, %r20, %r17;
	st.shared.u32 	[%r19], %r21;
$L__BB6_4:
	bar.sync 	0;
	setp.lt.u32 	%p3, %r5, %r3;
	mov.u32 	%r23, %r5;
	@%p3 bra 	$L__BB6_2;
$L__BB6_5:
	setp.ne.s32 	%p4, %r1, 0;
	@%p4 bra 	$L__BB6_7;
	ld.shared.u32 	%r22, [sdata];
	cvt.rn.f32.s32 	%f2, %r22;
	cvta.to.global.u64 	%rd6, %rd1;
	mul.wide.u32 	%rd7, %r2, 4;
	add.s64 	%rd8, %rd6, %rd7;
	st.global.f32 	[%rd8], %f2;
$L__BB6_7:
	ret;

}
	// .globl	_Z8reduceV3PfS_
.visible .entry _Z8reduceV3PfS_(
	.param .u64 .ptr .align 1 _Z8reduceV3PfS__param_0,
	.param .u64 .ptr .align 1 _Z8reduceV3PfS__param_1
)
{
	.reg .pred 	%p<5>;
	.reg .b32 	%r<18>;
	.reg .b32 	%f<3>;
	.reg .b64 	%rd<9>;

	ld.param.u64 	%rd2, [_Z8reduceV3PfS__param_0];
	ld.param.u64 	%rd1, [_Z8reduceV3PfS__param_1];
	cvta.to.global.u64 	%rd3, %rd2;
	mov.u32 	%r1, %tid.x;
	mov.u32 	%r2, %ctaid.x;
	mov.u32 	%r17, %ntid.x;
	mad.lo.s32 	%r7, %r2, %r17, %r1;
	mul.wide.u32 	%rd4, %r7, 4;
	add.s64 	%rd5, %rd3, %rd4;
	ld.global.f32 	%f1, [%rd5];
	cvt.rzi.s32.f32 	%r8, %f1;
	shl.b32 	%r9, %r1, 2;
	mov.u32 	%r10, sdata;
	add.s32 	%r4, %r10, %r9;
	st.shared.u32 	[%r4], %r8;
	bar.sync 	0;
	setp.lt.u32 	%p1, %r17, 2;
	@%p1 bra 	$L__BB7_4;
$L__BB7_1:
	shr.u32 	%r6, %r17, 1;
	setp.ge.u32 	%p2, %r1, %r6;
	@%p2 bra 	$L__BB7_3;
	shl.b32 	%r11, %r6, 2;
	add.s32 	%r12, %r4, %r11;
	ld.shared.u32 	%r13, [%r12];
	ld.shared.u32 	%r14, [%r4];
	add.s32 	%r15, %r14, %r13;
	st.shared.u32 	[%r4], %r15;
$L__BB7_3:
	bar.sync 	0;
	setp.gt.u32 	%p3, %r17, 3;
	mov.u32 	%r17, %r6;
	@%p3 bra 	$L__BB7_1;
$L__BB7_4:
	setp.ne.s32 	%p4, %r1, 0;
	@%p4 bra 	$L__BB7_6;
	ld.shared.u32 	%r16, [sdata];
	cvt.rn.f32.s32 	%f2, %r16;
	cvta.to.global.u64 	%rd6, %rd1;
	mul.wide.u32 	%rd7, %r2, 4;
	add.s64 	%rd8, %rd6, %rd7;
	st.global.f32 	[%rd8], %f2;
$L__BB7_6:
	ret;

}
	// .globl	_Z8reduceV4PfS_
.visible .entry _Z8reduceV4PfS_(
	.param .u64 .ptr .align 1 _Z8reduceV4PfS__param_0,
	.param .u64 .ptr .align 1 _Z8reduceV4PfS__param_1
)
{
	.reg .pred 	%p<5>;
	.reg .b32 	%r<21>;
	.reg .b32 	%f<5>;
	.reg .b64 	%rd<11>;

	ld.param.u64 	%rd2, [_Z8reduceV4PfS__param_0];
	ld.param.u64 	%rd1, [_Z8reduceV4PfS__param_1];
	cvta.to.global.u64 	%rd3, %rd2;
	mov.u32 	%r1, %tid.x;
	mov.u32 	%r2, %ctaid.x;
	mov.u32 	%r20, %ntid.x;
	mul.lo.s32 	%r7, %r20, %r2;
	shl.b32 	%r8, %r7, 1;
	add.s32 	%r9, %r8, %r1;
	mul.wide.u32 	%rd4, %r9, 4;
	add.s64 	%rd5, %rd3, %rd4;
	ld.global.f32 	%f1, [%rd5];
	add.s32 	%r10, %r9, %r20;
	mul.wide.u32 	%rd6, %r10, 4;
	add.s64 	%rd7, %rd3, %rd6;
	ld.global.f32 	%f2, [%rd7];
	add.f32 	%f3, %f1, %f2;
	cvt.rzi.s32.f32 	%r11, %f3;
	shl.b32 	%r12, %r1, 2;
	mov.u32 	%r13, sdata;
	add.s32 	%r4, %r13, %r12;
	st.shared.u32 	[%r4], %r11;
	bar.sync 	0;
	setp.lt.u32 	%p1, %r20, 2;
	@%p1 bra 	$L__BB8_4;
$L__BB8_1:
	shr.u32 	%r6, %r20, 1;
	setp.ge.u32 	%p2, %r1, %r6;
	@%p2 bra 	$L__BB8_3;
	shl.b32 	%r14, %r6, 2;
	add.s32 	%r15, %r4, %r14;
	ld.shared.u32 	%r16, [%r15];
	ld.shared.u32 	%r17, [%r4];
	add.s32 	%r18, %r17, %r16;
	st.shared.u32 	[%r4], %r18;
$L__BB8_3:
	bar.sync 	0;
	setp.gt.u32 	%p3, %r20, 3;
	mov.u32 	%r20, %r6;
	@%p3 bra 	$L__BB8_1;
$L__BB8_4:
	setp.ne.s32 	%p4, %r1, 0;
	@%p4 bra 	$L__BB8_6;
	ld.shared.u32 	%r19, [sdata];
	cvt.rn.f32.s32 	%f4, %r19;
	cvta.to.global.u64 	%rd8, %rd1;
	mul.wide.u32 	%rd9, %r2, 4;
	add.s64 	%rd10, %rd8, %rd9;
	st.global.f32 	[%rd10], %f4;
$L__BB8_6:
	ret;

}
	// .globl	_Z8reduceV5PfS_
.visible .entry _Z8reduceV5PfS_(
	.param .u64 .ptr .align 1 _Z8reduceV5PfS__param_0,
	.param .u64 .ptr .align 1 _Z8reduceV5PfS__param_1
)
{
	.reg .pred 	%p<6>;
	.reg .b32 	%r<39>;
	.reg .b32 	%f<5>;
	.reg .b64 	%rd<11>;
	// demoted variable
	.shared .align 4 .b8 sdatav5[2048];
	ld.param.u64 	%rd2, [_Z8reduceV5PfS__param_0];
	ld.param.u64 	%rd1, [_Z8reduceV5PfS__param_1];
	cvta.to.global.u64 	%rd3, %rd2;
	mov.u32 	%r1, %tid.x;
	mov.u32 	%r2, %ctaid.x;
	mov.u32 	%r38, %ntid.x;
	mul.lo.s32 	%r7, %r38, %r2;
	shl.b32 	%r8, %r7, 1;
	add.s32 	%r9, %r8, %r1;
	mul.wide.u32 	%rd4, %r9, 4;
	add.s64 	%rd5, %rd3, %rd4;
	ld.global.f32 	%f1, [%rd5];
	add.s32 	%r10, %r9, %r38;
	mul.wide.u32 	%rd6, %r10, 4;
	add.s64 	%rd7, %rd3, %rd6;
	ld.global.f32 	%f2, [%rd7];
	add.f32 	%f3, %f1, %f2;
	cvt.rzi.s32.f32 	%r11, %f3;
	shl.b32 	%r12, %r1, 2;
	mov.u32 	%r13, sdatav5;
	add.s32 	%r4, %r13, %r12;
	st.volatile.shared.u32 	[%r4], %r11;
	bar.sync 	0;
	setp.lt.u32 	%p1, %r38, 66;
	@%p1 bra 	$L__BB9_4;
$L__BB9_1:
	shr.u32 	%r6, %r38, 1;
	setp.ge.u32 	%p2, %r1, %r6;
	@%p2 bra 	$L__BB9_3;
	shl.b32 	%r14, %r6, 2;
	add.s32 	%r15, %r4, %r14;
	ld.volatile.shared.u32 	%r16, [%r15];
	ld.volatile.shared.u32 	%r17, [%r4];
	add.s32 	%r18, %r17, %r16;
	st.volatile.shared.u32 	[%r4], %r18;
$L__BB9_3:
	bar.sync 	0;
	setp.gt.u32 	%p3, %r38, 131;
	mov.u32 	%r38, %r6;
	@%p3 bra 	$L__BB9_1;
$L__BB9_4:
	setp.gt.u32 	%p4, %r1, 31;
	@%p4 bra 	$L__BB9_7;
	ld.volatile.shared.u32 	%r19, [%r4+128];
	ld.volatile.shared.u32 	%r20, [%r4];
	add.s32 	%r21, %r20, %r19;
	st.volatile.shared.u32 	[%r4], %r21;
	ld.volatile.shared.u32 	%r22, [%r4+64];
	ld.volatile.shared.u32 	%r23, [%r4];
	add.s32 	%r24, %r23, %r22;
	st.volatile.shared.u32 	[%r4], %r24;
	ld.volatile.shared.u32 	%r25, [%r4+32];
	ld.volatile.shared.u32 	%r26, [%r4];
	add.s32 	%r27, %r26, %r25;
	st.volatile.shared.u32 	[%r4], %r27;
	ld.volatile.shared.u32 	%r28, [%r4+16];
	ld.volatile.shared.u32 	%r29, [%r4];
	add.s32 	%r30, %r29, %r28;
	st.volatile.shared.u32 	[%r4], %r30;
	ld.volatile.shared.u32 	%r31, [%r4+8];
	ld.volatile.shared.u32 	%r32, [%r4];
	add.s32 	%r33, %r32, %r31;
	st.volatile.shared.u32 	[%r4], %r33;
	ld.volatile.shared.u32 	%r34, [%r4+4];
	ld.volatile.shared.u32 	%r35, [%r4];
	add.s32 	%r36, %r35, %r34;
	st.volatile.shared.u32 	[%r4], %r36;
	setp.ne.s32 	%p5, %r1, 0;
	@%p5 bra 	$L__BB9_7;
	ld.volatile.shared.u32 	%r37, [sdatav5];
	cvt.rn.f32.s32 	%f4, %r37;
	cvta.to.global.u64 	%rd8, %rd1;
	mul.wide.u32 	%rd9, %r2, 4;
	add.s64 	%rd10, %rd8, %rd9;
	st.global.f32 	[%rd10], %f4;
$L__BB9_7:
	ret;

}
	// .globl	_Z8reduceV6PfS_j
.visible .entry _Z8reduceV6PfS_j(
	.param .u64 .ptr .align 1 _Z8reduceV6PfS_j_param_0,
	.param .u64 .ptr .align 1 _Z8reduceV6PfS_j_param_1,
	.param .u32 _Z8reduceV6PfS_j_param_2
)
{
	.reg .pred 	%p<8>;
	.reg .b32 	%r<46>;
	.reg .b32 	%f<7>;
	.reg .b64 	%rd<11>;
	// demoted variable
	.shared .align 4 .b8 sdatav6[2048];
	ld.param.u64 	%rd2, [_Z8reduceV6PfS_j_param_0];
	ld.param.u64 	%rd3, [_Z8reduceV6PfS_j_param_1];
	ld.param.u32 	%r12, [_Z8reduceV6PfS_j_param_2];
	mov.u32 	%r1, %tid.x;
	mov.u32 	%r2, %ctaid.x;
	mov.u32 	%r45, %ntid.x;
	shl.b32 	%r4, %r45, 1;
	mad.lo.s32 	%r44, %r4, %r2, %r1;
	shl.b32 	%r13, %r1, 2;
	mov.u32 	%r14, sdatav6;
	add.s32 	%r6, %r14, %r13;
	mov.b32 	%r15, 0;
	st.volatile.shared.u32 	[%r6], %r15;
	setp.ge.u32 	%p1, %r44, %r12;
	@%p1 bra 	$L__BB10_3;
	cvta.to.global.u64 	%rd1, %rd2;
	mov.u32 	%r16, %nctaid.x;
	mul.lo.s32 	%r7, %r4, %r16;
$L__BB10_2:
	mul.wide.u32 	%rd4, %r44, 4;
	add.s64 	%rd5, %rd1, %rd4;
	ld.global.f32 	%f1, [%rd5];
	add.s32 	%r17, %r44, %r45;
	mul.wide.u32 	%rd6, %r17, 4;
	add.s64 	%rd7, %rd1, %rd6;
	ld.global.f32 	%f2, [%rd7];
	add.f32 	%f3, %f1, %f2;
	ld.volatile.shared.u32 	%r18, [%r6];
	cvt.rn.f32.s32 	%f4, %r18;
	add.f32 	%f5, %f3, %f4;
	cvt.rzi.s32.f32 	%r19, %f5;
	st.volatile.shared.u32 	[%r6], %r19;
	add.s32 	%r44, %r44, %r7;
	setp.lt.u32 	%p2, %r44, %r12;
	@%p2 bra 	$L__BB10_2;
$L__BB10_3:
	bar.sync 	0;
	setp.lt.u32 	%p3, %r45, 66;
	@%p3 bra 	$L__BB10_7;
$L__BB10_4:
	shr.u32 	%r11, %r45, 1;
	setp.ge.u32 	%p4, %r1, %r11;
	@%p4 bra 	$L__BB10_6;
	shl.b32 	%r20, %r11, 2;
	add.s32 	%r21, %r6, %r20;
	ld.volatile.shared.u32 	%r22, [%r21];
	ld.volatile.shared.u32 	%r23, [%r6];
	add.s32 	%r24, %r23, %r22;
	st.volatile.shared.u32 	[%r6], %r24;
$L__BB10_6:
	bar.sync 	0;
	setp.gt.u32 	%p5, %r45, 131;
	mov.u32 	%r45, %r11;
	@%p5 bra 	$L__BB10_4;
$L__BB10_7:
	setp.gt.u32 	%p6, %r1, 31;
	@%p6 bra 	$L__BB10_10;
	ld.volatile.shared.u32 	%r25, [%r6+128];
	ld.volatile.shared.u32 	%r26, [%r6];
	add.s32 	%r27, %r26, %r25;
	st.volatile.shared.u32 	[%r6], %r27;
	ld.volatile.shared.u32 	%r28, [%r6+64];
	ld.volatile.shared.u32 	%r29, [%r6];
	add.s32 	%r30, %r29, %r28;
	st.volatile.shared.u32 	[%r6], %r30;
	ld.volatile.shared.u32 	%r31, [%r6+32];
	ld.volatile.shared.u32 	%r32, [%r6];
	add.s32 	%r33, %r32, %r31;
	st.volatile.shared.u32 	[%r6], %r33;
	ld.volatile.shared.u32 	%r34, [%r6+16];
	ld.volatile.shared.u32 	%r35, [%r6];
	add.s32 	%r36, %r35, %r34;
	st.volatile.shared.u32 	[%r6], %r36;
	ld.volatile.shared.u32 	%r37, [%r6+8];
	ld.volatile.shared.u32 	%r38, [%r6];
	add.s32 	%r39, %r38, %r37;
	st.volatile.shared.u32 	[%r6], %r39;
	ld.volatile.shared.u32 	%r40, [%r6+4];
	ld.volatile.shared.u32 	%r41, [%r6];
	add.s32 	%r42, %r41, %r40;
	st.volatile.shared.u32 	[%r6], %r42;
	setp.ne.s32 	%p7, %r1, 0;
	@%p7 bra 	$L__BB10_10;
	ld.volatile.shared.u32 	%r43, [sdatav6];
	cvt.rn.f32.s32 	%f6, %r43;
	cvta.to.global.u64 	%rd8, %rd3;
	mul.wide.u32 	%rd9, %r2, 4;
	add.s64 	%rd10, %rd8, %rd9;
	st.global.f32 	[%rd10], %f6;
$L__BB10_10:
	ret;

}


// ===== COMPILED SASS (sm_100) =====

	.target	sm_100

	.elftype	@"ET_EXEC"


//--------------------- .note.nv.tkinfo           --------------------------
	.section	.note.nv.tkinfo,"",@"SHT_NOTE"
	.sectionflags	@"SHF_NOTE_NV_TKINFO"
	.tkinfo
        /*0018*/ 	.word	0x00000002
        /*0030*/ 	.string	""
        /*0030*/ 	.string	"ptxas"
        /*0030*/ 	.string	"Cuda compilation tools, release 13.0, V13.0.88"
        /*0030*/ 	.string	"Build cuda_13.0.r13.0/compiler.36424714_0"
        /*0030*/ 	.string	"-arch sm_100 -m 64 "



//--------------------- .note.nv.cuinfo           --------------------------
	.section	.note.nv.cuinfo,"",@"SHT_NOTE"
	.sectionflags	@"SHF_NOTE_NV_CUINFO"
        /*0018*/ 	.short	0x0002
        /*001a*/ 	.short	0x0064
        /*001c*/ 	.short	0x0082
	.zero		2


//--------------------- .nv.info                  --------------------------
	.section	.nv.info,"",@"SHT_CUDA_INFO"
	.align	4


	//----- nvinfo : EIATTR_REGCOUNT
	.align		4
        /*0000*/ 	.byte	0x04, 0x2f
        /*0002*/ 	.short	(.L_1 - .L_0)
	.align		4
.L_0:
        /*0004*/ 	.word	index@(_Z3addPfS_S_i)
        /*0008*/ 	.word	0x00000004


	//----- nvinfo : EIATTR_FRAME_SIZE
	.align		4
.L_1:
        /*000c*/ 	.byte	0x04, 0x11
        /*000e*/ 	.short	(.L_3 - .L_2)
	.align		4
.L_2:
        /*0010*/ 	.word	index@(_Z3addPfS_S_i)
        /*0014*/ 	.word	0x00000000


	//----- nvinfo : EIATTR_REGCOUNT
	.align		4
.L_3:
        /*0018*/ 	.byte	0x04, 0x2f
        /*001a*/ 	.short	(.L_5 - .L_4)
	.align		4
.L_4:
        /*001c*/ 	.word	index@(_Z7warp_okPfS_)
        /*0020*/ 	.word	0x00000010


	//----- nvinfo : EIATTR_FRAME_SIZE
	.align		4
.L_5:
        /*0024*/ 	.byte	0x04, 0x11
        /*0026*/ 	.short	(.L_7 - .L_6)
	.align		4
.L_6:
        /*0028*/ 	.word	index@(_Z7warp_okPfS_)
        /*002c*/ 	.word	0x00000000


	//----- nvinfo : EIATTR_REGCOUNT
	.align		4
.L_7:
        /*0030*/ 	.byte	0x04, 0x2f
        /*0032*/ 	.short	(.L_9 - .L_8)
	.align		4
.L_8:
        /*0034*/ 	.word	index@(_Z7warp_koPfS_)
        /*0038*/ 	.word	0x00000010


	//----- nvinfo : EIATTR_FRAME_SIZE
	.align		4
.L_9:
        /*003c*/ 	.byte	0x04, 0x11
        /*003e*/ 	.short	(.L_11 - .L_10)
	.align		4
.L_10:
        /*0040*/ 	.word	index@(_Z7warp_koPfS_)
        /*0044*/ 	.word	0x00000000


	//----- nvinfo : EIATTR_REGCOUNT
	.align		4
.L_11:
        /*0048*/ 	.byte	0x04, 0x2f
        /*004a*/ 	.short	(.L_13 - .L_12)
	.align		4
.L_12:
        /*004c*/ 	.word	index@(_Z8coalescePfS_ii)
        /*0050*/ 	.word	0x0000000c


	//----- nvinfo : EIATTR_FRAME_SIZE
	.align		4
.L_13:
        /*0054*/ 	.byte	0x04, 0x11
        /*0056*/ 	.short	(.L_15 - .L_14)
	.align		4
.L_14:
        /*0058*/ 	.word	index@(_Z8coalescePfS_ii)
        /*005c*/ 	.word	0x00000000


	//----- nvinfo : EIATTR_REGCOUNT
	.align		4
.L_15:
        /*0060*/ 	.byte	0x04, 0x2f
        /*0062*/ 	.short	(.L_17 - .L_16)
	.align		4
.L_16:
        /*0064*/ 	.word	index@(_Z4bankPfS_i)
        /*0068*/ 	.word	0x0000000e


	//----- nvinfo : EIATTR_FRAME_SIZE
	.align		4
.L_17:
        /*006c*/ 	.byte	0x04, 0x11
        /*006e*/ 	.short	(.L_19 - .L_18)
	.align		4
.L_18:
        /*0070*/ 	.word	index@(_Z4bankPfS_i)
        /*0074*/ 	.word	0x00000000


	//----- nvinfo : EIATTR_REGCOUNT
	.align		4
.L_19:
        /*0078*/ 	.byte	0x04, 0x2f
        /*007a*/ 	.short	(.L_21 - .L_20)
	.align		4
.L_20:
        /*007c*/ 	.word	index@(_Z8reduceV1PfS_)
        /*0080*/ 	.word	0x0000000b


	//----- nvinfo : EIATTR_FRAME_SIZE
	.align		4
.L_21:
        /*0084*/ 	.byte	0x04, 0x11
        /*0086*/ 	.short	(.L_23 - .L_22)
	.align		4
.L_22:
        /*0088*/ 	.word	index@(_Z8reduceV1PfS_)
        /*008c*/ 	.word	0x00000000


	//----- nvinfo : EIATTR_REGCOUNT
	.align		4
.L_23:
        /*0090*/ 	.byte	0x04, 0x2f
        /*0092*/ 	.short	(.L_25 - .L_24)
	.align		4
.L_24:
        /*0094*/ 	.word	index@(_Z8reduceV2PfS_)
        /*0098*/ 	.word	0x0000000a


	//----- nvinfo : EIATTR_FRAME_SIZE
	.align		4
.L_25:
        /*009c*/ 	.byte	0x04, 0x11
        /*009e*/ 	.short	(.L_27 - .L_26)
	.align		4
.L_26:
        /*00a0*/ 	.word	index@(_Z8reduceV2PfS_)
        /*00a4*/ 	.word	0x00000000


	//----- nvinfo : EIATTR_REGCOUNT
	.align		4
.L_27:
        /*00a8*/ 	.byte	0x04, 0x2f
        /*00aa*/ 	.short	(.L_29 - .L_28)
	.align		4
.L_28:
        /*00ac*/ 	.word	index@(_Z8reduceV3PfS_)
        /*00b0*/ 	.word	0x0000000b


	//----- nvinfo : EIATTR_FRAME_SIZE
	.align		4
.L_29:
        /*00b4*/ 	.byte	0x04, 0x11
        /*00b6*/ 	.short	(.L_31 - .L_30)
	.align		4
.L_30:
        /*00b8*/ 	.word	index@(_Z8reduceV3PfS_)
        /*00bc*/ 	.word	0x00000000


	//----- nvinfo : EIATTR_REGCOUNT
	.align		4
.L_31:
        /*00c0*/ 	.byte	0x04, 0x2f
        /*00c2*/ 	.short	(.L_33 - .L_32)
	.align		4
.L_32:
        /*00c4*/ 	.word	index@(_Z8reduceV4PfS_)
        /*00c8*/ 	.word	0x0000000e


	//----- nvinfo : EIATTR_FRAME_SIZE
	.align		4
.L_33:
        /*00cc*/ 	.byte	0x04, 0x11
        /*00ce*/ 	.short	(.L_35 - .L_34)
	.align		4
.L_34:
        /*00d0*/ 	.word	index@(_Z8reduceV4PfS_)
        /*00d4*/ 	.word	0x00000000


	//----- nvinfo : EIATTR_REGCOUNT
	.align		4
.L_35:
        /*00d8*/ 	.byte	0x04, 0x2f
        /*00da*/ 	.short	(.L_37 - .L_36)
	.align		4
.L_36:
        /*00dc*/ 	.word	index@(_Z8reduceV5PfS_)
        /*00e0*/ 	.word	0x0000000c


	//----- nvinfo : EIATTR_FRAME_SIZE
	.align		4
.L_37:
        /*00e4*/ 	.byte	0x04, 0x11
        /*00e6*/ 	.short	(.L_39 - .L_38)
	.align		4
.L_38:
        /*00e8*/ 	.word	index@(_Z8reduceV5PfS_)
        /*00ec*/ 	.word	0x00000000


	//----- nvinfo : EIATTR_REGCOUNT
	.align		4
.L_39:
        /*00f0*/ 	.byte	0x04, 0x2f
        /*00f2*/ 	.short	(.L_41 - .L_40)
	.align		4
.L_40:
        /*00f4*/ 	.word	index@(_Z8reduceV6PfS_j)
        /*00f8*/ 	.word	0x00000011


	//----- nvinfo : EIATTR_FRAME_SIZE
	.align		4
.L_41:
        /*00fc*/ 	.byte	0x04, 0x11
        /*00fe*/ 	.short	(.L_43 - .L_42)
	.align		4
.L_42:
        /*0100*/ 	.word	index@(_Z8reduceV6PfS_j)
        /*0104*/ 	.word	0x00000000


	//----- nvinfo : EIATTR_MIN_STACK_SIZE
	.align		4
.L_43:
        /*0108*/ 	.byte	0x04, 0x12
        /*010a*/ 	.short	(.L_45 - .L_44)
	.align		4
.L_44:
        /*010c*/ 	.word	index@(_Z8reduceV6PfS_j)
        /*0110*/ 	.word	0x00000000


	//----- nvinfo : EIATTR_MIN_STACK_SIZE
	.align		4
.L_45:
        /*0114*/ 	.byte	0x04, 0x12
        /*0116*/ 	.short	(.L_47 - .L_46)
	.align		4
.L_46:
        /*0118*/ 	.word	index@(_Z8reduceV5PfS_)
        /*011c*/ 	.word	0x00000000


	//----- nvinfo : EIATTR_MIN_STACK_SIZE
	.align		4
.L_47:
        /*0120*/ 	.byte	0x04, 0x12
        /*0122*/ 	.short	(.L_49 - .L_48)
	.align		4
.L_48:
        /*0124*/ 	.word	index@(_Z8reduceV4PfS_)
        /*0128*/ 	.word	0x00000000


	//----- nvinfo : EIATTR_MIN_STACK_SIZE
	.align		4
.L_49:
        /*012c*/ 	.byte	0x04, 0x12
        /*012e*/ 	.short	(.L_51 - .L_50)
	.align		4
.L_50:
        /*0130*/ 	.word	index@(_Z8reduceV3PfS_)
        /*0134*/ 	.word	0x00000000


	//----- nvinfo : EIATTR_MIN_STACK_SIZE
	.align		4
.L_51:
        /*0138*/ 	.byte	0x04, 0x12
        /*013a*/ 	.short	(.L_53 - .L_52)
	.align		4
.L_52:
        /*013c*/ 	.word	index@(_Z8reduceV2PfS_)
        /*0140*/ 	.word	0x00000000


	//----- nvinfo : EIATTR_MIN_STACK_SIZE
	.align		4
.L_53:
        /*0144*/ 	.byte	0x04, 0x12
        /*0146*/ 	.short	(.L_55 - .L_54)
	.align		4
.L_54:
        /*0148*/ 	.word	index@(_Z8reduceV1PfS_)
        /*014c*/ 	.word	0x00000000


	//----- nvinfo : EIATTR_MIN_STACK_SIZE
	.align		4
.L_55:
        /*0150*/ 	.byte	0x04, 0x12
        /*0152*/ 	.short	(.L_57 - .L_56)
	.align		4
.L_56:
        /*0154*/ 	.word	index@(_Z4bankPfS_i)
        /*0158*/ 	.word	0x00000000


	//----- nvinfo : EIATTR_MIN_STACK_SIZE
	.align		4
.L_57:
        /*015c*/ 	.byte	0x04, 0x12
        /*015e*/ 	.short	(.L_59 - .L_58)
	.align		4
.L_58:
        /*0160*/ 	.word	index@(_Z8coalescePfS_ii)
        /*0164*/ 	.word	0x00000000


	//----- nvinfo : EIATTR_MIN_STACK_SIZE
	.align		4
.L_59:
        /*0168*/ 	.byte	0x04, 0x12
        /*016a*/ 	.short	(.L_61 - .L_60)
	.align		4
.L_60:
        /*016c*/ 	.word	index@(_Z7warp_koPfS_)
        /*0170*/ 	.word	0x00000000


	//----- nvinfo : EIATTR_MIN_STACK_SIZE
	.align		4
.L_61:
        /*0174*/ 	.byte	0x04, 0x12
        /*0176*/ 	.short	(.L_63 - .L_62)
	.align		4
.L_62:
        /*0178*/ 	.word	index@(_Z7warp_okPfS_)
        /*017c*/ 	.word	0x00000000


	//----- nvinfo : EIATTR_MIN_STACK_SIZE
	.align		4
.L_63:
        /*0180*/ 	.byte	0x04, 0x12
        /*0182*/ 	.short	(.L_65 - .L_64)
	.align		4
.L_64:
        /*0184*/ 	.word	index@(_Z3addPfS_S_i)
        /*0188*/ 	.word	0x00000000
.L_65:


//--------------------- .nv.compat                --------------------------
	.section	.nv.compat,"",@"SHT_CUDA_COMPAT_INFO"
	.align	4
        /*0000*/ 	.byte	0x02, 0x09, 0x00, 0x00, 0x02, 0x02, 0x01, 0x00, 0x02, 0x05, 0x05, 0x00, 0x03, 0x07, 0x01, 0x01
        /*0010*/ 	.byte	0x02, 0x03, 0x00, 0x00, 0x02, 0x06, 0x01, 0x00, 0x04, 0x0b, 0x08, 0x00, 0x01, 0x00, 0x00, 0x00
        /*0020*/ 	.byte	0x00, 0x00, 0x00, 0x00


//--------------------- .nv.info._Z8reduceV6PfS_j --------------------------
	.section	.nv.info._Z8reduceV6PfS_j,"",@"SHT_CUDA_INFO"
	.sectionflags	@""
	.align	4


	//----- nvinfo : EIATTR_CUDA_API_VERSION
	.align		4
        /*0000*/ 	.byte	0x04, 0x37
        /*0002*/ 	.short	(.L_67 - .L_66)
.L_66:
        /*0004*/ 	.word	0x00000082


	//----- nvinfo : EIATTR_KPARAM_INFO
	.align		4
.L_67:
        /*0008*/ 	.byte	0x04, 0x17
        /*000a*/ 	.short	(.L_69 - .L_68)
.L_68:
        /*000c*/ 	.word	0x00000000
        /*0010*/ 	.short	0x0002
        /*0012*/ 	.short	0x0010
        /*0014*/ 	.byte	0x00, 0xf0, 0x11, 0x00


	//----- nvinfo : EIATTR_KPARAM_INFO
	.align		4
.L_69:
        /*0018*/ 	.byte	0x04, 0x17
        /*001a*/ 	.short	(.L_71 - .L_70)
.L_70:
        /*001c*/ 	.word	0x00000000
        /*0020*/ 	.short	0x0001
        /*0022*/ 	.short	0x0008
        /*0024*/ 	.byte	0x00, 0xf5, 0x21, 0x00


	//----- nvinfo : EIATTR_KPARAM_INFO
	.align		4
.L_71:
        /*0028*/ 	.byte	0x04, 0x17
        /*002a*/ 	.short	(.L_73 - .L_72)
.L_72:
        /*002c*/ 	.word	0x00000000
        /*0030*/ 	.short	0x0000
        /*0032*/ 	.short	0x0000
        /*0034*/ 	.byte	0x00, 0xf5, 0x21, 0x00


	//----- nvinfo : EIATTR_SPARSE_MMA_MASK
	.align		4
.L_73:
        /*0038*/ 	.byte	0x03, 0x50
        /*003a*/ 	.short	0x0000


	//----- nvinfo : EIATTR_MAXREG_COUNT
	.align		4
        /*003c*/ 	.byte	0x03, 0x1b
        /*003e*/ 	.short	0x00ff


	//----- nvinfo : EIATTR_NUM_BARRIERS
	.align		4
        /*0040*/ 	.byte	0x02, 0x4c
        /*0042*/ 	.byte	0x01
	.zero		1


	//----- nvinfo : EIATTR_MERCURY_ISA_VERSION
	.align		4
        /*0044*/ 	.byte	0x03, 0x5f
        /*0046*/ 	.short	0x0101


	//----- nvinfo : EIATTR_VRC_CTA_INIT_COUNT
	.align		4
        /*0048*/ 	.byte	0x02, 0x4a
	.zero		1
	.zero		1


	//----- nvinfo : EIATTR_EXIT_INSTR_OFFSETS
	.align		4
        /*004c*/ 	.byte	0x04, 0x1c
        /*004e*/ 	.short	(.L_75 - .L_74)


	//   ....[0]....
.L_74:
        /*0050*/ 	.word	0x00000330


	//   ....[1]....
        /*0054*/ 	.word	0x000004d0


	//   ....[2]....
        /*0058*/ 	.word	0x00000560


	//----- nvinfo : EIATTR_CRS_STACK_SIZE
	.align		4
.L_75:
        /*005c*/ 	.byte	0x04, 0x1e
        /*005e*/ 	.short	(.L_77 - .L_76)
.L_76:
        /*0060*/ 	.word	0x00000000


	//----- nvinfo : EIATTR_CBANK_PARAM_SIZE
	.align		4
.L_77:
        /*0064*/ 	.byte	0x03, 0x19
        /*0066*/ 	.short	0x0014


	//----- nvinfo : EIATTR_PARAM_CBANK
	.align		4
        /*0068*/ 	.byte	0x04, 0x0a
        /*006a*/ 	.short	(.L_79 - .L_78)
	.align		4
.L_78:
        /*006c*/ 	.word	index@(.nv.constant0._Z8reduceV6PfS_j)
        /*0070*/ 	.short	0x0380
        /*0072*/ 	.short	0x0014


	//----- nvinfo : EIATTR_SW_WAR
	.align		4
.L_79:
        /*0074*/ 	.byte	0x04, 0x36
        /*0076*/ 	.short	(.L_81 - .L_80)
.L_80:
        /*0078*/ 	.word	0x00000008
.L_81:


//--------------------- .nv.info._Z8reduceV5PfS_  --------------------------
	.section	.nv.info._Z8reduceV5PfS_,"",@"SHT_CUDA_INFO"
	.sectionflags	@""
	.align	4


	//----- nvinfo : EIATTR_CUDA_API_VERSION
	.align		4
        /*0000*/ 	.byte	0x04, 0x37
        /*0002*/ 	.short	(.L_83 - .L_82)
.L_82:
        /*0004*/ 	.word	0x00000082


	//----- nvinfo : EIATTR_KPARAM_INFO
	.align		4
.L_83:
        /*0008*/ 	.byte	0x04, 0x17
        /*000a*/ 	.short	(.L_85 - .L_84)
.L_84:
        /*000c*/ 	.word	0x00000000
        /*0010*/ 	.short	0x0001
        /*0012*/ 	.short	0x0008
        /*0014*/ 	.byte	0x00, 0xf5, 0x21, 0x00


	//----- nvinfo : EIATTR_KPARAM_INFO
	.align		4
.L_85:
        /*0018*/ 	.byte	0x04, 0x17
        /*001a*/ 	.short	(.L_87 - .L_86)
.L_86:
        /*001c*/ 	.word	0x00000000
        /*0020*/ 	.short	0x0000
        /*0022*/ 	.short	0x0000
        /*0024*/ 	.byte	0x00, 0xf5, 0x21, 0x00


	//----- nvinfo : EIATTR_SPARSE_MMA_MASK
	.align		4
.L_87:
        /*0028*/ 	.byte	0x03, 0x50
        /*002a*/ 	.short	0x0000


	//----- nvinfo : EIATTR_MAXREG_COUNT
	.align		4
        /*002c*/ 	.byte	0x03, 0x1b
        /*002e*/ 	.short	0x00ff


	//----- nvinfo : EIATTR_NUM_BARRIERS
	.align		4
        /*0030*/ 	.byte	0x02, 0x4c
        /*0032*/ 	.byte	0x01
	.zero		1


	//----- nvinfo : EIATTR_MERCURY_ISA_VERSION
	.align		4
        /*0034*/ 	.byte	0x03, 0x5f
        /*0036*/ 	.short	0x0101


	//----- nvinfo : EIATTR_VRC_CTA_INIT_COUNT
	.align		4
        /*0038*/ 	.byte	0x02, 0x4a
	.zero		1
	.zero		1


	//----- nvinfo : EIATTR_EXIT_INSTR_OFFSETS
	.align		4
        /*003c*/ 	.byte	0x04, 0x1c
        /*003e*/ 	.short	(.L_89 - .L_88)


	//   ....[0]....
.L_88:
        /*0040*/ 	.word	0x00000240


	//   ....[1]....
        /*0044*/ 	.word	0x000003e0


	//   ....[2]....
        /*0048*/ 	.word	0x00000470


	//----- nvinfo : EIATTR_CBANK_PARAM_SIZE
	.align		4
.L_89:
        /*004c*/ 	.byte	0x03, 0x19
        /*004e*/ 	.short	0x0010


	//----- nvinfo : EIATTR_PARAM_CBANK
	.align		4
        /*0050*/ 	.byte	0x04, 0x0a
        /*0052*/ 	.short	(.L_91 - .L_90)
	.align		4
.L_90:
        /*0054*/ 	.word	index@(.nv.constant0._Z8reduceV5PfS_)
        /*0058*/ 	.short	0x0380
        /*005a*/ 	.short	0x0010


	//----- nvinfo : EIATTR_SW_WAR
	.align		4
.L_91:
        /*005c*/ 	.byte	0x04, 0x36
        /*005e*/ 	.short	(.L_93 - .L_92)
.L_92:
        /*0060*/ 	.word	0x00000008
.L_93:


//--------------------- .nv.info._Z8reduceV4PfS_  --------------------------
	.section	.nv.info._Z8reduceV4PfS_,"",@"SHT_CUDA_INFO"
	.sectionflags	@""
	.align	4


	//----- nvinfo : EIATTR_CUDA_API_VERSION
	.align		4
        /*0000*/ 	.byte	0x04, 0x37
        /*0002*/ 	.short	(.L_95 - .L_94)
.L_94:
        /*0004*/ 	.word	0x00000082


	//----- nvinfo : EIATTR_KPARAM_INFO
	.align		4
.L_95:
        /*0008*/ 	.byte	0x04, 0x17
        /*000a*/ 	.short	(.L_97 - .L_96)
.L_96:
        /*000c*/ 	.word	0x00000000
        /*0010*/ 	.short	0x0001
        /*0012*/ 	.short	0x0008
        /*0014*/ 	.byte	0x00, 0xf5, 0x21, 0x00


	//----- nvinfo : EIATTR_KPARAM_INFO
	.align		4
.L_97:
        /*0018*/ 	.byte	0x04, 0x17
        /*001a*/ 	.short	(.L_99 - .L_98)
.L_98:
        /*001c*/ 	.word	0x00000000
        /*0020*/ 	.short	0x0000
        /*0022*/ 	.short	0x0000
        /*0024*/ 	.byte	0x00, 0xf5, 0x21, 0x00


	//----- nvinfo : EIATTR_SPARSE_MMA_MASK
	.align		4
.L_99:
        /*0028*/ 	.byte	0x03, 0x50
        /*002a*/ 	.short	0x0000


	//----- nvinfo : EIATTR_MAXREG_COUNT
	.align		4
        /*002c*/ 	.byte	0x03, 0x1b
        /*002e*/ 	.short	0x00ff


	//----- nvinfo : EIATTR_NUM_BARRIERS
	.align		4
        /*0030*/ 	.byte	0x02, 0x4c
        /*0032*/ 	.byte	0x01
	.zero		1


	//----- nvinfo : EIATTR_MERCURY_ISA_VERSION
	.align		4
        /*0034*/ 	.byte	0x03, 0x5f
        /*0036*/ 	.short	0x0101


	//----- nvinfo : EIATTR_VRC_CTA_INIT_COUNT
	.align		4
        /*0038*/ 	.byte	0x02, 0x4a
	.zero		1
	.zero		1


	//----- nvinfo : EIATTR_EXIT_INSTR_OFFSETS
	.align		4
        /*003c*/ 	.byte	0x04, 0x1c
        /*003e*/ 	.short	(.L_101 - .L_100)


	//   ....[0]....
.L_100:
        /*0040*/ 	.word	0x00000240


	//   ....[1]....
        /*0044*/ 	.word	0x000002d0


	//----- nvinfo : EIATTR_CBANK_PARAM_SIZE
	.align		4
.L_101:
        /*0048*/ 	.byte	0x03, 0x19
        /*004a*/ 	.short	0x0010


	//----- nvinfo : EIATTR_PARAM_CBANK
	.align		4
        /*004c*/ 	.byte	0x04, 0x0a
        /*004e*/ 	.short	(.L_103 - .L_102)
	.align		4
.L_102:
        /*0050*/ 	.word	index@(.nv.constant0._Z8reduceV4PfS_)
        /*0054*/ 	.short	0x0380
        /*0056*/ 	.short	0x0010


	//----- nvinfo : EIATTR_SW_WAR
	.align		4
.L_103:
        /*0058*/ 	.byte	0x04, 0x36
        /*005a*/ 	.short	(.L_105 - .L_104)
.L_104:
        /*005c*/ 	.word	0x00000008
.L_105:


//--------------------- .nv.info._Z8reduceV3PfS_  --------------------------
	.section	.nv.info._Z8reduceV3PfS_,"",@"SHT_CUDA_INFO"
	.sectionflags	@""
	.align	4


	//----- nvinfo : EIATTR_CUDA_API_VERSION
	.align		4
        /*0000*/ 	.byte	0x04, 0x37
        /*0002*/ 	.short	(.L_107 - .L_106)
.L_106:
        /*0004*/ 	.word	0x00000082


	//----- nvinfo : EIATTR_KPARAM_INFO
	.align		4
.L_107:
        /*0008*/ 	.byte	0x04, 0x17
        /*000a*/ 	.short	(.L_109 - .L_108)
.L_108:
        /*000c*/ 	.word	0x00000000
        /*0010*/ 	.short	0x0001
        /*0012*/ 	.short	0x0008
        /*0014*/ 	.byte	0x00, 0xf5, 0x21, 0x00


	//----- nvinfo : EIATTR_KPARAM_INFO
	.align		4
.L_109:
        /*0018*/ 	.byte	0x04, 0x17
        /*001a*/ 	.short	(.L_111 - .L_110)
.L_110:
        /*001c*/ 	.word	0x00000000
        /*0020*/ 	.short	0x0000
        /*0022*/ 	.short	0x0000
        /*0024*/ 	.byte	0x00, 0xf5, 0x21, 0x00


	//----- nvinfo : EIATTR_SPARSE_MMA_MASK
	.align		4
.L_111:
        /*0028*/ 	.byte	0x03, 0x50
        /*002a*/ 	.short	0x0000


	//----- nvinfo : EIATTR_MAXREG_COUNT
	.align		4
        /*002c*/ 	.byte	0x03, 0x1b
        /*002e*/ 	.short	0x00ff


	//----- nvinfo : EIATTR_NUM_BARRIERS
	.align		4
        /*0030*/ 	.byte	0x02, 0x4c
        /*0032*/ 	.byte	0x01
	.zero		1


	//----- nvinfo : EIATTR_MERCURY_ISA_VERSION
	.align		4
        /*0034*/ 	.byte	0x03, 0x5f
        /*0036*/ 	.short	0x0101


	//----- nvinfo : EIATTR_VRC_CTA_INIT_COUNT
	.align		4
        /*0038*/ 	.byte	0x02, 0x4a
	.zero		1
	.zero		1


	//----- nvinfo : EIATTR_EXIT_INSTR_OFFSETS
	.align		4
        /*003c*/ 	.byte	0x04, 0x1c
        /*003e*/ 	.short	(.L_113 - .L_112)


	//   ....[0]....
.L_112:
        /*0040*/ 	.word	0x000001f0


	//   ....[1]....
        /*0044*/ 	.word	0x00000280


	//----- nvinfo : EIATTR_CBANK_PARAM_SIZE
	.align		4
.L_113:
        /*0048*/ 	.byte	0x03, 0x19
        /*004a*/ 	.short	0x0010


	//----- nvinfo : EIATTR_PARAM_CBANK
	.align		4
        /*004c*/ 	.byte	0x04, 0x0a
        /*004e*/ 	.short	(.L_115 - .L_114)
	.align		4
.L_114:
        /*0050*/ 	.word	index@(.nv.constant0._Z8reduceV3PfS_)
        /*0054*/ 	.short	0x0380
        /*0056*/ 	.short	0x0010


	//----- nvinfo : EIATTR_SW_WAR
	.align		4
.L_115:
        /*0058*/ 	.byte	0x04, 0x36
        /*005a*/ 	.short	(.L_117 - .L_116)
.L_116:
        /*005c*/ 	.word	0x00000008
.L_117:


//--------------------- .nv.info._Z8reduceV2PfS_  --------------------------
	.section	.nv.info._Z8reduceV2PfS_,"",@"SHT_CUDA_INFO"
	.sectionflags	@""
	.align	4


	//----- nvinfo : EIATTR_CUDA_API_VERSION
	.align		4
        /*0000*/ 	.byte	0x04, 0x37
        /*0002*/ 	.short	(.L_119 - .L_118)
.L_118:
        /*0004*/ 	.word	0x00000082


	//----- nvinfo : EIATTR_KPARAM_INFO
	.align		4
.L_119:
        /*0008*/ 	.byte	0x04, 0x17
        /*000a*/ 	.short	(.L_121 - .L_120)
.L_120:
        /*000c*/ 	.word	0x00000000
        /*0010*/ 	.short	0x0001
        /*0012*/ 	.short	0x0008
        /*0014*/ 	.byte	0x00, 0xf5, 0x21, 0x00


	//----- nvinfo : EIATTR_KPARAM_INFO
	.align		4
.L_121:
        /*0018*/ 	.byte	0x04, 0x17
        /*001a*/ 	.short	(.L_123 - .L_122)
.L_122:
        /*001c*/ 	.word	0x00000000
        /*0020*/ 	.short	0x0000
        /*0022*/ 	.short	0x0000
        /*0024*/ 	.byte	0x00, 0xf5, 0x21, 0x00


	//----- nvinfo : EIATTR_SPARSE_MMA_MASK
	.align		4
.L_123:
        /*0028*/ 	.byte	0x03, 0x50
        /*002a*/ 	.short	0x0000


	//----- nvinfo : EIATTR_MAXREG_COUNT
	.align		4
        /*002c*/ 	.byte	0x03, 0x1b
        /*002e*/ 	.short	0x00ff


	//----- nvinfo : EIATTR_NUM_BARRIERS
	.align		4
        /*0030*/ 	.byte	0x02, 0x4c
        /*0032*/ 	.byte	0x01
	.zero		1


	//----- nvinfo : EIATTR_MERCURY_ISA_VERSION
	.align		4
        /*0034*/ 	.byte	0x03, 0x5f
        /*0036*/ 	.short	0x0101


	//----- nvinfo : EIATTR_VRC_CTA_INIT_COUNT
	.align		4
        /*0038*/ 	.byte	0x02, 0x4a
	.zero		1
	.zero		1


	//----- nvinfo : EIATTR_EXIT_INSTR_OFFSETS
	.align		4
        /*003c*/ 	.byte	0x04, 0x1c
        /*003e*/ 	.short	(.L_125 - .L_124)


	//   ....[0]....
.L_124:
        /*0040*/ 	.word	0x00000220


	//   ....[1]....
        /*0044*/ 	.word	0x000002b0


	//----- nvinfo : EIATTR_CBANK_PARAM_SIZE
	.align		4
.L_125:
        /*0048*/ 	.byte	0x03, 0x19
        /*004a*/ 	.short	0x0010


	//----- nvinfo : EIATTR_PARAM_CBANK
	.align		4
        /*004c*/ 	.byte	0x04, 0x0a
        /*004e*/ 	.short	(.L_127 - .L_126)
	.align		4
.L_126:
        /*0050*/ 	.word	index@(.nv.constant0._Z8reduceV2PfS_)
        /*0054*/ 	.short	0x0380
        /*0056*/ 	.short	0x0010


	//----- nvinfo : EIATTR_SW_WAR
	.align		4
.L_127:
        /*0058*/ 	.byte	0x04, 0x36
        /*005a*/ 	.short	(.L_129 - .L_128)
.L_128:
        /*005c*/ 	.word	0x00000008
.L_129:


//--------------------- .nv.info._Z8reduceV1PfS_  --------------------------
	.section	.nv.info._Z8reduceV1PfS_,"",@"SHT_CUDA_INFO"
	.sectionflags	@""
	.align	4


	//----- nvinfo : EIATTR_CUDA_API_VERSION
	.align		4
        /*0000*/ 	.byte	0x04, 0x37
        /*0002*/ 	.short	(.L_131 - .L_130)
.L_130:
        /*0004*/ 	.word	0x00000082


	//----- nvinfo : EIATTR_KPARAM_INFO
	.align		4
.L_131:
        /*0008*/ 	.byte	0x04, 0x17
        /*000a*/ 	.short	(.L_133 - .L_132)
.L_132:
        /*000c*/ 	.word	0x00000000
        /*0010*/ 	.short	0x0001
        /*0012*/ 	.short	0x0008
        /*0014*/ 	.byte	0x00, 0xf5, 0x21, 0x00


	//----- nvinfo : EIATTR_KPARAM_INFO
	.align		4
.L_133:
        /*0018*/ 	.byte	0x04, 0x17
        /*001a*/ 	.short	(.L_135 - .L_134)
.L_134:
        /*001c*/ 	.word	0x00000000
        /*0020*/ 	.short	0x0000
        /*0022*/ 	.short	0x0000
        /*0024*/ 	.byte	0x00, 0xf5, 0x21, 0x00


	//----- nvinfo : EIATTR_SPARSE_MMA_MASK
	.align		4
.L_135:
        /*0028*/ 	.byte	0x03, 0x50
        /*002a*/ 	.short	0x0000


	//----- nvinfo : EIATTR_MAXREG_COUNT
	.align		4
        /*002c*/ 	.byte	0x03, 0x1b
        /*002e*/ 	.short	0x00ff


	//----- nvinfo : EIATTR_NUM_BARRIERS
	.align		4
        /*0030*/ 	.byte	0x02, 0x4c
        /*0032*/ 	.byte	0x01
	.zero		1


	//----- nvinfo : EIATTR_MERCURY_ISA_VERSION
	.align		4
        /*0034*/ 	.byte	0x03, 0x5f
        /*0036*/ 	.short	0x0101


	//----- nvinfo : EIATTR_VRC_CTA_INIT_COUNT
	.align		4
        /*0038*/ 	.byte	0x02, 0x4a
	.zero		1
	.zero		1


	//----- nvinfo : EIATTR_EXIT_INSTR_OFFSETS
	.align		4
        /*003c*/ 	.byte	0x04, 0x1c
        /*003e*/ 	.short	(.L_137 - .L_136)


	//   ....[0]....
.L_136:
        /*0040*/ 	.word	0x00000200


	//   ....[1]....
        /*0044*/ 	.word	0x00000290


	//----- nvinfo : EIATTR_CBANK_PARAM_SIZE
	.align		4
.L_137:
        /*0048*/ 	.byte	0x03, 0x19
        /*004a*/ 	.short	0x0010


	//----- nvinfo : EIATTR_PARAM_CBANK
	.align		4
        /*004c*/ 	.byte	0x04, 0x0a
        /*004e*/ 	.short	(.L_139 - .L_138)
	.align		4
.L_138:
        /*0050*/ 	.word	index@(.nv.constant0._Z8reduceV1PfS_)
        /*0054*/ 	.short	0x0380
        /*0056*/ 	.short	0x0010


	//----- nvinfo : EIATTR_SW_WAR
	.align		4
.L_139:
        /*0058*/ 	.byte	0x04, 0x36
        /*005a*/ 	.short	(.L_141 - .L_140)
.L_140:
        /*005c*/ 	.word	0x00000008
.L_141:


//--------------------- .nv.info._Z4bankPfS_i     --------------------------
	.section	.nv.info._Z4bankPfS_i,"",@"SHT_CUDA_INFO"
	.sectionflags	@""
	.align	4


	//----- nvinfo : EIATTR_CUDA_API_VERSION
	.align		4
        /*0000*/ 	.byte	0x04, 0x37
        /*0002*/ 	.short	(.L_143 - .L_142)
.L_142:
        /*0004*/ 	.word	0x00000082


	//----- nvinfo : EIATTR_KPARAM_INFO
	.align		4
.L_143:
        /*0008*/ 	.byte	0x04, 0x17
        /*000a*/ 	.short	(.L_145 - .L_144)
.L_144:
        /*000c*/ 	.word	0x00000000
        /*0010*/ 	.short	0x0002
        /*0012*/ 	.short	0x0010
        /*0014*/ 	.byte	0x00, 0xf0, 0x11, 0x00


	//----- nvinfo : EIATTR_KPARAM_INFO
	.align		4
.L_145:
        /*0018*/ 	.byte	0x04, 0x17
        /*001a*/ 	.short	(.L_147 - .L_146)
.L_146:
        /*001c*/ 	.word	0x00000000
        /*0020*/ 	.short	0x0001
        /*0022*/ 	.short	0x0008
        /*0024*/ 	.byte	0x00, 0xf5, 0x21, 0x00


	//----- nvinfo : EIATTR_KPARAM_INFO
	.align		4
.L_147:
        /*0028*/ 	.byte	0x04, 0x17
        /*002a*/ 	.short	(.L_149 - .L_148)
.L_148:
        /*002c*/ 	.word	0x00000000
        /*0030*/ 	.short	0x0000
        /*0032*/ 	.short	0x0000
        /*0034*/ 	.byte	0x00, 0xf5, 0x21, 0x00


	//----- nvinfo : EIATTR_SPARSE_MMA_MASK
	.align		4
.L_149:
        /*0038*/ 	.byte	0x03, 0x50
        /*003a*/ 	.short	0x0000


	//----- nvinfo : EIATTR_MAXREG_COUNT
	.align		4
        /*003c*/ 	.byte	0x03, 0x1b
        /*003e*/ 	.short	0x00ff


	//----- nvinfo : EIATTR_NUM_BARRIERS
	.align		4
        /*0040*/ 	.byte	0x02, 0x4c
        /*0042*/ 	.byte	0x01
	.zero		1


	//----- nvinfo : EIATTR_MERCURY_ISA_VERSION
	.align		4
        /*0044*/ 	.byte	0x03, 0x5f
        /*0046*/ 	.short	0x0101


	//----- nvinfo : EIATTR_VRC_CTA_INIT_COUNT
	.align		4
        /*0048*/ 	.byte	0x02, 0x4a
	.zero		1
	.zero		1


	//----- nvinfo : EIATTR_EXIT_INSTR_OFFSETS
	.align		4
        /*004c*/ 	.byte	0x04, 0x1c
        /*004e*/ 	.short	(.L_151 - .L_150)


	//   ....[0]....
.L_150:
        /*0050*/ 	.word	0x00000190


	//----- nvinfo : EIATTR_CBANK_PARAM_SIZE
	.align		4
.L_151:
        /*0054*/ 	.byte	0x03, 0x19
        /*0056*/ 	.short	0x0014


	//----- nvinfo : EIATTR_PARAM_CBANK
	.align		4
        /*0058*/ 	.byte	0x04, 0x0a
        /*005a*/ 	.short	(.L_153 - .L_152)
	.align		4
.L_152:
        /*005c*/ 	.word	index@(.nv.constant0._Z4bankPfS_i)
        /*0060*/ 	.short	0x0380
        /*0062*/ 	.short	0x0014


	//----- nvinfo : EIATTR_SW_WAR
	.align		4
.L_153:
        /*0064*/ 	.byte	0x04, 0x36
        /*0066*/ 	.short	(.L_155 - .L_154)
.L_154:
        /*0068*/ 	.word	0x00000008
.L_155:


//--------------------- .nv.info._Z8coalescePfS_ii --------------------------
	.section	.nv.info._Z8coalescePfS_ii,"",@"SHT_CUDA_INFO"
	.sectionflags	@""
	.align	4


	//----- nvinfo : EIATTR_CUDA_API_VERSION
	.align		4
        /*0000*/ 	.byte	0x04, 0x37
        /*0002*/ 	.short	(.L_157 - .L_156)
.L_156:
        /*0004*/ 	.word	0x00000082


	//----- nvinfo : EIATTR_KPARAM_INFO
	.align		4
.L_157:
        /*0008*/ 	.byte	0x04, 0x17
        /*000a*/ 	.short	(.L_159 - .L_158)
.L_158:
        /*000c*/ 	.word	0x00000000
        /*0010*/ 	.short	0x0003
        /*0012*/ 	.short	0x0014
        /*0014*/ 	.byte	0x00, 0xf0, 0x11, 0x00


	//----- nvinfo : EIATTR_KPARAM_INFO
	.align		4
.L_159:
        /*0018*/ 	.byte	0x04, 0x17
        /*001a*/ 	.short	(.L_161 - .L_160)
.L_160:
        /*001c*/ 	.word	0x00000000
        /*0020*/ 	.short	0x0002
        /*0022*/ 	.short	0x0010
        /*0024*/ 	.byte	0x00, 0xf0, 0x11, 0x00


	//----- nvinfo : EIATTR_KPARAM_INFO
	.align		4
.L_161:
        /*0028*/ 	.byte	0x04, 0x17
        /*002a*/ 	.short	(.L_163 - .L_162)
.L_162:
        /*002c*/ 	.word	0x00000000
        /*0030*/ 	.short	0x0001
        /*0032*/ 	.short	0x0008
        /*0034*/ 	.byte	0x00, 0xf5, 0x21, 0x00


	//----- nvinfo : EIATTR_KPARAM_INFO
	.align		4
.L_163:
        /*0038*/ 	.byte	0x04, 0x17
        /*003a*/ 	.short	(.L_165 - .L_164)
.L_164:
        /*003c*/ 	.word	0x00000000
        /*0040*/ 	.short	0x0000
        /*0042*/ 	.short	0x0000
        /*0044*/ 	.byte	0x00, 0xf5, 0x21, 0x00


	//----- nvinfo : EIATTR_SPARSE_MMA_MASK
	.align		4
.L_165:
        /*0048*/ 	.byte	0x03, 0x50
        /*004a*/ 	.short	0x0000


	//----- nvinfo : EIATTR_MAXREG_COUNT
	.align		4
        /*004c*/ 	.byte	0x03, 0x1b
        /*004e*/ 	.short	0x00ff


	//----- nvinfo : EIATTR_MERCURY_ISA_VERSION
	.align		4
        /*0050*/ 	.byte	0x03, 0x5f
        /*0052*/ 	.short	0x0101


	//----- nvinfo : EIATTR_VRC_CTA_INIT_COUNT
	.align		4
        /*0054*/ 	.byte	0x02, 0x4a
	.zero		1
	.zero		1


	//----- nvinfo : EIATTR_EXIT_INSTR_OFFSETS
	.align		4
        /*0058*/ 	.byte	0x04, 0x1c
        /*005a*/ 	.short	(.L_167 - .L_166)


	//   ....[0]....
.L_166:
        /*005c*/ 	.word	0x00000240


	//----- nvinfo : EIATTR_CBANK_PARAM_SIZE
	.align		4
.L_167:
        /*0060*/ 	.byte	0x03, 0x19
        /*0062*/ 	.short	0x0018


	//----- nvinfo : EIATTR_PARAM_CBANK
	.align		4
        /*0064*/ 	.byte	0x04, 0x0a
        /*0066*/ 	.short	(.L_169 - .L_168)
	.align		4
.L_168:
        /*0068*/ 	.word	index@(.nv.constant0._Z8coalescePfS_ii)
        /*006c*/ 	.short	0x0380
        /*006e*/ 	.short	0x0018


	//----- nvinfo : EIATTR_SW_WAR
	.align		4
.L_169:
        /*0070*/ 	.byte	0x04, 0x36
        /*0072*/ 	.short	(.L_171 - .L_170)
.L_170:
        /*0074*/ 	.word	0x00000008
.L_171:


//--------------------- .nv.info._Z7warp_koPfS_   --------------------------
	.section	.nv.info._Z7warp_koPfS_,"",@"SHT_CUDA_INFO"
	.sectionflags	@""
	.align	4


	//----- nvinfo : EIATTR_CUDA_API_VERSION
	.align		4
        /*0000*/ 	.byte	0x04, 0x37
        /*0002*/ 	.short	(.L_173 - .L_172)
.L_172:
        /*0004*/ 	.word	0x00000082


	//----- nvinfo : EIATTR_KPARAM_INFO
	.align		4
.L_173:
        /*0008*/ 	.byte	0x04, 0x17
        /*000a*/ 	.short	(.L_175 - .L_174)
.L_174:
        /*000c*/ 	.word	0x00000000
        /*0010*/ 	.short	0x0001
        /*0012*/ 	.short	0x0008
        /*0014*/ 	.byte	0x00, 0xf5, 0x21, 0x00


	//----- nvinfo : EIATTR_KPARAM_INFO
	.align		4
.L_175:
        /*0018*/ 	.byte	0x04, 0x17
        /*001a*/ 	.short	(.L_177 - .L_176)
.L_176:
        /*001c*/ 	.word	0x00000000
        /*0020*/ 	.short	0x0000
        /*0022*/ 	.short	0x0000
        /*0024*/ 	.byte	0x00, 0xf5, 0x21, 0x00


	//----- nvinfo : EIATTR_SPARSE_MMA_MASK
	.align		4
.L_177:
        /*0028*/ 	.byte	0x03, 0x50
        /*002a*/ 	.short	0x0000


	//----- nvinfo : EIATTR_MAXREG_COUNT
	.align		4
        /*002c*/ 	.byte	0x03, 0x1b
        /*002e*/ 	.short	0x00ff


	//----- nvinfo : EIATTR_MERCURY_ISA_VERSION
	.align		4
        /*0030*/ 	.byte	0x03, 0x5f
        /*0032*/ 	.short	0x0101


	//----- nvinfo : EIATTR_VRC_CTA_INIT_COUNT
	.align		4
        /*0034*/ 	.byte	0x02, 0x4a
	.zero		1
	.zero		1


	//----- nvinfo : EIATTR_EXIT_INSTR_OFFSETS
	.align		4
        /*0038*/ 	.byte	0x04, 0x1c
        /*003a*/ 	.short	(.L_179 - .L_178)


	//   ....[0]....
.L_178:
        /*003c*/ 	.word	0x00001650


	//   ....[1]....
        /*0040*/ 	.word	0x00002bf0


	//----- nvinfo : EIATTR_CRS_STACK_SIZE
	.align		4
.L_179:
        /*0044*/ 	.byte	0x04, 0x1e
        /*0046*/ 	.short	(.L_181 - .L_180)
.L_180:
        /*0048*/ 	.word	0x00000000


	//----- nvinfo : EIATTR_CBANK_PARAM_SIZE
	.align		4
.L_181:
        /*004c*/ 	.byte	0x03, 0x19
        /*004e*/ 	.short	0x0010


	//----- nvinfo : EIATTR_PARAM_CBANK
	.align		4
        /*0050*/ 	.byte	0x04, 0x0a
        /*0052*/ 	.short	(.L_183 - .L_182)
	.align		4
.L_182:
        /*0054*/ 	.word	index@(.nv.constant0._Z7warp_koPfS_)
        /*0058*/ 	.short	0x0380
        /*005a*/ 	.short	0x0010


	//----- nvinfo : EIATTR_SW_WAR
	.align		4
.L_183:
        /*005c*/ 	.byte	0x04, 0x36
        /*005e*/ 	.short	(.L_185 - .L_184)
.L_184:
        /*0060*/ 	.word	0x00000008
.L_185:


//--------------------- .nv.info._Z7warp_okPfS_   --------------------------
	.section	.nv.info._Z7warp_okPfS_,"",@"SHT_CUDA_INFO"
	.sectionflags	@""
	.align	4


	//----- nvinfo : EIATTR_CUDA_API_VERSION
	.align		4
        /*0000*/ 	.byte	0x04, 0x37
        /*0002*/ 	.short	(.L_187 - .L_186)
.L_186:
        /*0004*/ 	.word	0x00000082


	//----- nvinfo : EIATTR_KPARAM_INFO
	.align		4
.L_187:
        /*0008*/ 	.byte	0x04, 0x17
        /*000a*/ 	.short	(.L_189 - .L_188)
.L_188:
        /*000c*/ 	.word	0x00000000
        /*0010*/ 	.short	0x0001
        /*0012*/ 	.short	0x0008
        /*0014*/ 	.byte	0x00, 0xf5, 0x21, 0x00


	//----- nvinfo : EIATTR_KPARAM_INFO
	.align		4
.L_189:
        /*0018*/ 	.byte	0x04, 0x17
        /*001a*/ 	.short	(.L_191 - .L_190)
.L_190:
        /*001c*/ 	.word	0x00000000
        /*0020*/ 	.short	0x0000
        /*0022*/ 	.short	0x0000
        /*0024*/ 	.byte	0x00, 0xf5, 0x21, 0x00


	//----- nvinfo : EIATTR_SPARSE_MMA_MASK
	.align		4
.L_191:
        /*0028*/ 	.byte	0x03, 0x50
        /*002a*/ 	.short	0x0000


	//----- nvinfo : EIATTR_MAXREG_COUNT
	.align		4
        /*002c*/ 	.byte	0x03, 0x1b
        /*002e*/ 	.short	0x00ff


	//----- nvinfo : EIATTR_MERCURY_ISA_VERSION
	.align		4
        /*0030*/ 	.byte	0x03, 0x5f
        /*0032*/ 	.short	0x0101


	//----- nvinfo : EIATTR_VRC_CTA_INIT_COUNT
	.align		4
        /*0034*/ 	.byte	0x02, 0x4a
	.zero		1
	.zero		1


	//----- nvinfo : EIATTR_EXIT_INSTR_OFFSETS
	.align		4
        /*0038*/ 	.byte	0x04, 0x1c
        /*003a*/ 	.short	(.L_193 - .L_192)


	//   ....[0]....
.L_192:
        /*003c*/ 	.word	0x00001640


	//   ....[1]....
        /*0040*/ 	.word	0x00002be0


	//----- nvinfo : EIATTR_CRS_STACK_SIZE
	.align		4
.L_193:
        /*0044*/ 	.byte	0x04, 0x1e
        /*0046*/ 	.short	(.L_195 - .L_194)
.L_194:
        /*0048*/ 	.word	0x00000000


	//----- nvinfo : EIATTR_CBANK_PARAM_SIZE
	.align		4
.L_195:
        /*004c*/ 	.byte	0x03, 0x19
        /*004e*/ 	.short	0x0010


	//----- nvinfo : EIATTR_PARAM_CBANK
	.align		4
        /*0050*/ 	.byte	0x04, 0x0a
        /*0052*/ 	.short	(.L_197 - .L_196)
	.align		4
.L_196:
        /*0054*/ 	.word	index@(.nv.constant0._Z7warp_okPfS_)
        /*0058*/ 	.short	0x0380
        /*005a*/ 	.short	0x0010


	//----- nvinfo : EIATTR_SW_WAR
	.align		4
.L_197:
        /*005c*/ 	.byte	0x04, 0x36
        /*005e*/ 	.short	(.L_199 - .L_198)
.L_198:
        /*0060*/ 	.word	0x00000008
.L_199:


//--------------------- .nv.info._Z3addPfS_S_i    --------------------------
	.section	.nv.info._Z3addPfS_S_i,"",@"SHT_CUDA_INFO"
	.sectionflags	@""
	.align	4


	//----- nvinfo : EIATTR_CUDA_API_VERSION
	.align		4
        /*0000*/ 	.byte	0x04, 0x37
        /*0002*/ 	.short	(.L_201 - .L_200)
.L_200:
        /*0004*/ 	.word	0x00000082


	//----- nvinfo : EIATTR_KPARAM_INFO
	.align		4
.L_201:
        /*0008*/ 	.byte	0x04, 0x17
        /*000a*/ 	.short	(.L_203 - .L_202)
.L_202:
        /*000c*/ 	.word	0x00000000
        /*0010*/ 	.short	0x0003
        /*0012*/ 	.short	0x0018
        /*0014*/ 	.byte	0x00, 0xf0, 0x11, 0x00


	//----- nvinfo : EIATTR_KPARAM_INFO
	.align		4
.L_203:
        /*0018*/ 	.byte	0x04, 0x17
        /*001a*/ 	.short	(.L_205 - .L_204)
.L_204:
        /*001c*/ 	.word	0x00000000
        /*0020*/ 	.short	0x0002
        /*0022*/ 	.short	0x0010
        /*0024*/ 	.byte	0x00, 0xf5, 0x21, 0x00


	//----- nvinfo : EIATTR_KPARAM_INFO
	.align		4
.L_205:
        /*0028*/ 	.byte	0x04, 0x17
        /*002a*/ 	.short	(.L_207 - .L_206)
.L_206:
        /*002c*/ 	.word	0x00000000
        /*0030*/ 	.short	0x0001
        /*0032*/ 	.short	0x0008
        /*0034*/ 	.byte	0x00, 0xf5, 0x21, 0x00


	//----- nvinfo : EIATTR_KPARAM_INFO
	.align		4
.L_207:
        /*0038*/ 	.byte	0x04, 0x17
        /*003a*/ 	.short	(.L_209 - .L_208)
.L_208:
        /*003c*/ 	.word	0x00000000
        /*0040*/ 	.short	0x0000
        /*0042*/ 	.short	0x0000
        /*0044*/ 	.byte	0x00, 0xf5, 0x21, 0x00


	//----- nvinfo : EIATTR_SPARSE_MMA_MASK
	.align		4
.L_209:
        /*0048*/ 	.byte	0x03, 0x50
        /*004a*/ 	.short	0x0000


	//----- nvinfo : EIATTR_MAXREG_COUNT
	.align		4
        /*004c*/ 	.byte	0x03, 0x1b
        /*004e*/ 	.short	0x00ff


	//----- nvinfo : EIATTR_MERCURY_ISA_VERSION
	.align		4
        /*0050*/ 	.byte	0x03, 0x5f
        /*0052*/ 	.short	0x0101


	//----- nvinfo : EIATTR_VRC_CTA_INIT_COUNT
	.align		4
        /*0054*/ 	.byte	0x02, 0x4a
	.zero		1
	.zero		1


	//----- nvinfo : EIATTR_EXIT_INSTR_OFFSETS
	.align		4
        /*0058*/ 	.byte	0x04, 0x1c
        /*005a*/ 	.short	(.L_211 - .L_210)


	//   ....[0]....
.L_210:
        /*005c*/ 	.word	0x00000010


	//----- nvinfo : EIATTR_CBANK_PARAM_SIZE
	.align		4
.L_211:
        /*0060*/ 	.byte	0x03, 0x19
        /*0062*/ 	.short	0x001c


	//----- nvinfo : EIATTR_PARAM_CBANK
	.align		4
        /*0064*/ 	.byte	0x04, 0x0a
        /*0066*/ 	.short	(.L_213 - .L_212)
	.align		4
.L_212:
        /*0068*/ 	.word	index@(.nv.constant0._Z3addPfS_S_i)
        /*006c*/ 	.short	0x0380
        /*006e*/ 	.short	0x001c


	//----- nvinfo : EIATTR_SW_WAR
	.align		4
.L_213:
        /*0070*/ 	.byte	0x04, 0x36
        /*0072*/ 	.short	(.L_215 - .L_214)
.L_214:
        /*0074*/ 	.word	0x00000008
.L_215:


//--------------------- .nv.callgraph             --------------------------
	.section	.nv.callgraph,"",@"SHT_CUDA_CALLGRAPH"
	.align	4
	.sectionentsize	8
	.align		4
        /*0000*/ 	.word	0x00000000
	.align		4
        /*0004*/ 	.word	0xffffffff
	.align		4
        /*0008*/ 	.word	0x00000000
	.align		4
        /*000c*/ 	.word	0xfffffffe
	.align		4
        /*0010*/ 	.word	0x00000000
	.align		4
        /*0014*/ 	.word	0xfffffffd
	.align		4
        /*0018*/ 	.word	0x00000000
	.align		4
        /*001c*/ 	.word	0xfffffffc


//--------------------- .text._Z8reduceV6PfS_j    --------------------------
	.section	.text._Z8reduceV6PfS_j,"ax",@progbits
	.align	128
        .global         _Z8reduceV6PfS_j
        .type           _Z8reduceV6PfS_j,@function
        .size           _Z8reduceV6PfS_j,(.L_x_32 - _Z8reduceV6PfS_j)
        .other          _Z8reduceV6PfS_j,@"STO_CUDA_ENTRY STV_DEFAULT"
_Z8reduceV6PfS_j:
.text._Z8reduceV6PfS_j:
[----:B------:R-:W-:Y:S01]  /*0000*/  LDC R1, c[0x0][0x37c] ;  /* 0x0000df00ff017b82 */ /* 0x000fe20000000800 */
[----:B------:R-:W0:Y:S07]  /*0010*/  S2R R5, SR_TID.X ;  /* 0x0000000000057919 */ /* 0x000e2e0000002100 */
[----:B------:R-:W1:Y:S01]  /*0020*/  S2UR UR5, SR_CgaCtaId ;  /* 0x00000000000579c3 */ /* 0x000e620000008800 */
[----:B------:R-:W2:Y:S01]  /*0030*/  LDCU UR7, c[0x0][0x360] ;  /* 0x00006c00ff0777ac */ /* 0x000ea20008000800 */
[----:B------:R-:W-:Y:S01]  /*0040*/  BSSY.RECONVERGENT B0, `(.L_x_0) ;  /* 0x0000021000007945 */ /* 0x000fe20003800200 */
[----:B------:R-:W3:Y:S01]  /*0050*/  S2R R0, SR_CTAID.X ;  /* 0x0000000000007919 */ /* 0x000ee20000002500 */
[----:B------:R-:W4:Y:S01]  /*0060*/  LDCU UR10, c[0x0][0x390] ;  /* 0x00007200ff0a77ac */ /* 0x000f220008000800 */
[----:B------:R-:W-:Y:S01]  /*0070*/  UMOV UR4, 0x400 ;  /* 0x0000040000047882 */ /* 0x000fe20000000000 */
[----:B------:R-:W0:Y:S01]  /*0080*/  LDCU.64 UR8, c[0x0][0x358] ;  /* 0x00006b00ff0877ac */ /* 0x000e220008000a00 */
[----:B--2---:R-:W-:-:S02]  /*0090*/  USHF.L.U32 UR6, UR7, 0x1, URZ ;  /* 0x0000000107067899 */ /* 0x004fc400080006ff */
[----:B------:R-:W-:Y:S01]  /*00a0*/  IMAD.U32 R10, RZ, RZ, UR7 ;  /* 0x00000007ff0a7e24 */ /* 0x000fe2000f8e00ff */
[----:B-1----:R-:W-:-:S04]  /*00b0*/  ULEA UR4, UR5, UR4, 0x18 ;  /* 0x0000000405047291 */ /* 0x002fc8000f8ec0ff */
[----:B------:R-:W-:Y:S02]  /*00c0*/  ISETP.GE.U32.AND P1, PT, R10, 0x42, PT ;  /* 0x000000420a00780c */ /* 0x000fe40003f26070 */
[C---:B0-----:R-:W-:Y:S02]  /*00d0*/  LEA R4, R5.reuse, UR4, 0x2 ;  /* 0x0000000405047c11 */ /* 0x041fe4000f8e10ff */
[----:B------:R-:W-:Y:S01]  /*00e0*/  ISETP.GT.U32.AND P0, PT, R5, 0x1f, PT ;  /* 0x0000001f0500780c */ /* 0x000fe20003f04070 */
[----:B---3--:R-:W-:Y:S02]  /*00f0*/  IMAD R6, R0, UR6, R5 ;  /* 0x0000000600067c24 */ /* 0x008fe4000f8e0205 */
[----:B------:R0:W-:Y:S03]  /*0100*/  STS [R4], RZ ;  /* 0x000000ff04007388 */ /* 0x0001e60000000800 */
[----:B----4-:R-:W-:-:S13]  /*0110*/  ISETP.GE.U32.AND P2, PT, R6, UR10, PT ;  /* 0x0000000a06007c0c */ /* 0x010fda000bf46070 */
[----:B0-----:R-:W-:Y:S05]  /*0120*/  @P2 BRA `(.L_x_1) ;  /* 0x0000000000482947 */ /* 0x001fea0003800000 */
[----:B------:R-:W0:Y:S01]  /*0130*/  LDC R12, c[0x0][0x370] ;  /* 0x0000dc00ff0c7b82 */ /* 0x000e220000000800 */
[----:B------:R-:W-:-:S07]  /*0140*/  IMAD.MOV.U32 R11, RZ, RZ, R6 ;  /* 0x000000ffff0b7224 */ /* 0x000fce00078e0006 */
[----:B------:R-:W1:Y:S01]  /*0150*/  LDC.64 R2, c[0x0][0x380] ;  /* 0x0000e000ff027b82 */ /* 0x000e620000000a00 */
[----:B0-----:R-:W-:-:S07]  /*0160*/  IMAD R12, R12, UR6, RZ ;  /* 0x000000060c0c7c24 */ /* 0x001fce000f8e02ff */
.L_x_2:
[----:B------:R-:W-:Y:S01]  /*0170*/  IADD3 R9, PT, PT, R10, R11, RZ ;  /* 0x0000000b0a097210 */ /* 0x000fe20007ffe0ff */
[--C-:B-1----:R-:W-:Y:S01]  /*0180*/  IMAD.WIDE.U32 R6, R11, 0x4, R2.reuse ;  /* 0x000000040b067825 */ /* 0x102fe200078e0002 */
[----:B0-----:R-:W0:Y:S03]  /*0190*/  LDS R13, [R4] ;  /* 0x00000000040d7984 */ /* 0x001e260000000800 */
[----:B------:R-:W-:Y:S02]  /*01a0*/  IMAD.WIDE.U32 R8, R9, 0x4, R2 ;  /* 0x0000000409087825 */ /* 0x000fe400078e0002 */
[----:B------:R-:W2:Y:S04]  /*01b0*/  LDG.E R6, desc[UR8][R6.64] ;  /* 0x0000000806067981 */ /* 0x000ea8000c1e1900 */
[----:B------:R-:W2:Y:S01]  /*01c0*/  LDG.E R9, desc[UR8][R8.64] ;  /* 0x0000000808097981 */ /* 0x000ea2000c1e1900 */
[----:B------:R-:W-:-:S05]  /*01d0*/  IMAD.IADD R11, R12, 0x1, R11 ;  /* 0x000000010c0b7824 */ /* 0x000fca00078e020b */
[----:B------:R-:W-:Y:S02]  /*01e0*/  ISETP.GE.U32.AND P2, PT, R11, UR10, PT ;  /* 0x0000000a0b007c0c */ /* 0x000fe4000bf46070 */
[----:B0-----:R-:W-:Y:S01]  /*01f0*/  I2FP.F32.S32 R14, R13 ;  /* 0x0000000d000e7245 */ /* 0x001fe20000201400 */
[----:B--2---:R-:W-:-:S04]  /*0200*/  FADD R13, R6, R9 ;  /* 0x00000009060d7221 */ /* 0x004fc80000000000 */
[----:B------:R-:W-:-:S06]  /*0210*/  FADD R13, R13, R14 ;  /* 0x0000000e0d0d7221 */ /* 0x000fcc0000000000 */
[----:B------:R-:W0:Y:S02]  /*0220*/  F2I.TRUNC.NTZ R13, R13 ;  /* 0x0000000d000d7305 */ /* 0x000e24000020f100 */
[----:B0-----:R0:W-:Y:S01]  /*0230*/  STS [R4], R13 ;  /* 0x0000000d04007388 */ /* 0x0011e20000000800 */
[----:B------:R-:W-:Y:S05]  /*0240*/  @!P2 BRA `(.L_x_2) ;  /* 0xfffffffc00c8a947 */ /* 0x000fea000383ffff */
.L_x_1:
[----:B------:R-:W-:Y:S05]  /*0250*/  BSYNC.RECONVERGENT B0 ;  /* 0x0000000000007941 */ /* 0x000fea0003800200 */
.L_x_0:
[----:B------:R-:W-:Y:S06]  /*0260*/  BAR.SYNC.DEFER_BLOCKING 0x0 ;  /* 0x0000000000007b1d */ /* 0x000fec0000010000 */
[----:B------:R-:W-:Y:S05]  /*0270*/  @!P1 BRA `(.L_x_3) ;  /* 0x00000000002c9947 */ /* 0x000fea0003800000 */
.L_x_4:
[----:B------:R-:W-:-:S04]  /*0280*/  SHF.R.U32.HI R6, RZ, 0x1, R10 ;  /* 0x00000001ff067819 */ /* 0x000fc8000001160a */
[----:B------:R-:W-:-:S13]  /*0290*/  ISETP.GE.U32.AND P1, PT, R5, R6, PT ;  /* 0x000000060500720c */ /* 0x000fda0003f26070 */
[----:B------:R-:W-:-:S06]  /*02a0*/  @!P1 LEA R2, R6, R4, 0x2 ;  /* 0x0000000406029211 */ /* 0x000fcc00078e10ff */
[----:B------:R-:W-:Y:S04]  /*02b0*/  @!P1 LDS R2, [R2] ;  /* 0x0000000002029984 */ /* 0x000fe80000000800 */
[----:B------:R-:W1:Y:S02]  /*02c0*/  @!P1 LDS R3, [R4] ;  /* 0x0000000004039984 */ /* 0x000e640000000800 */
[----:B-1----:R-:W-:-:S05]  /*02d0*/  @!P1 IMAD.IADD R3, R2, 0x1, R3 ;  /* 0x0000000102039824 */ /* 0x002fca00078e0203 */
[----:B------:R1:W-:Y:S01]  /*02e0*/  @!P1 STS [R4], R3 ;  /* 0x0000000304009388 */ /* 0x0003e20000000800 */
[----:B------:R-:W-:Y:S01]  /*02f0*/  BAR.SYNC.DEFER_BLOCKING 0x0 ;  /* 0x0000000000007b1d */ /* 0x000fe20000010000 */
[----:B------:R-:W-:Y:S02]  /*0300*/  ISETP.GT.U32.AND P1, PT, R10, 0x83, PT ;  /* 0x000000830a00780c */ /* 0x000fe40003f24070 */
[----:B------:R-:W-:-:S11]  /*0310*/  MOV R10, R6 ;  /* 0x00000006000a7202 */ /* 0x000fd60000000f00 */
[----:B-1----:R-:W-:Y:S05]  /*0320*/  @P1 BRA `(.L_x_4) ;  /* 0xfffffffc00d41947 */ /* 0x002fea000383ffff */
.L_x_3:
[----:B------:R-:W-:Y:S05]  /*0330*/  @P0 EXIT ;  /* 0x000000000000094d */ /* 0x000fea0003800000 */
[----:B------:R-:W-:Y:S01]  /*0340*/  LDS R2, [R4+0x80] ;  /* 0x0000800004027984 */ /* 0x000fe20000000800 */
[----:B------:R-:W-:-:S03]  /*0350*/  ISETP.NE.AND P0, PT, R5, RZ, PT ;  /* 0x000000ff0500720c */ /* 0x000fc60003f05270 */
[----:B------:R-:W1:Y:S02]  /*0360*/  LDS R3, [R4] ;  /* 0x0000000004037984 */ /* 0x000e640000000800 */
[----:B-1----:R-:W-:-:S05]  /*0370*/  IMAD.IADD R3, R2, 0x1, R3 ;  /* 0x0000000102037824 */ /* 0x002fca00078e0203 */
[----:B------:R-:W-:Y:S04]  /*0380*/  STS [R4], R3 ;  /* 0x0000000304007388 */ /* 0x000fe80000000800 */
[----:B------:R-:W-:Y:S04]  /*0390*/  LDS R2, [R4+0x40] ;  /* 0x0000400004027984 */ /* 0x000fe80000000800 */
[----:B------:R-:W1:Y:S02]  /*03a0*/  LDS R7, [R4] ;  /* 0x0000000004077984 */ /* 0x000e640000000800 */
[----:B-1----:R-:W-:-:S05]  /*03b0*/  IADD3 R7, PT, PT, R2, R7, RZ ;  /* 0x0000000702077210 */ /* 0x002fca0007ffe0ff */
[----:B------:R-:W-:Y:S04]  /*03c0*/  STS [R4], R7 ;  /* 0x0000000704007388 */ /* 0x000fe80000000800 */
[----:B------:R-:W-:Y:S04]  /*03d0*/  LDS R2, [R4+0x20] ;  /* 0x0000200004027984 */ /* 0x000fe80000000800 */
        /* <DEDUP_REMOVED lines=14> */
[----:B------:R1:W-:Y:S01]  /*04c0*/  STS [R4], R7 ;  /* 0x0000000704007388 */ /* 0x0003e20000000800 */
[----:B------:R-:W-:Y:S05]  /*04d0*/  @P0 EXIT ;  /* 0x000000000000094d */ /* 0x000fea0003800000 */
[----:B------:R-:W2:Y:S01]  /*04e0*/  S2UR UR5, SR_CgaCtaId ;  /* 0x00000000000579c3 */ /* 0x000ea20000008800 */
[----:B------:R-:W-:-:S07]  /*04f0*/  UMOV UR4, 0x400 ;  /* 0x0000040000047882 */ /* 0x000fce0000000000 */
[----:B------:R-:W3:Y:S01]  /*0500*/  LDC.64 R2, c[0x0][0x388] ;  /* 0x0000e200ff027b82 */ /* 0x000ee20000000a00 */
[----:B--2---:R-:W-:Y:S01]  /*0510*/  ULEA UR4, UR5, UR4, 0x18 ;  /* 0x0000000405047291 */ /* 0x004fe2000f8ec0ff */
[----:B---3--:R-:W-:-:S08]  /*0520*/  IMAD.WIDE.U32 R2, R0, 0x4, R2 ;  /* 0x0000000400027825 */ /* 0x008fd000078e0002 */
[----:B01----:R-:W0:Y:S02]  /*0530*/  LDS R4, [UR4] ;  /* 0x00000004ff047984 */ /* 0x003e240008000800 */
[----:B0-----:R-:W-:-:S05]  /*0540*/  I2FP.F32.S32 R5, R4 ;  /* 0x0000000400057245 */ /* 0x001fca0000201400 */
[----:B------:R-:W-:Y:S01]  /*0550*/  STG.E desc[UR8][R2.64], R5 ;  /* 0x0000000502007986 */ /* 0x000fe2000c101908 */
[----:B------:R-:W-:Y:S05]  /*0560*/  EXIT ;  /* 0x000000000000794d */ /* 0x000fea0003800000 */
.L_x_5:
[----:B------:R-:W-:-:S00]  /*0570*/  BRA `(.L_x_5) ;  /* 0xfffffffc00fc7947 */ /* 0x000fc0000383ffff */
[----:B------:R-:W-:-:S00]  /*0580*/  NOP ;  /* 0x0000000000007918 */ /* 0x000fc00000000000 */
[----:B------:R-:W-:-:S00]  /*0590*/  NOP ;  /* 0x0000000000007918 */ /* 0x000fc00000000000 */
[----:B------:R-:W-:-:S00]  /*05a0*/  NOP ;  /* 0x0000000000007918 */ /* 0x000fc00000000000 */
[----:B------:R-:W-:-:S00]  /*05b0*/  NOP ;  /* 0x0000000000007918 */ /* 0x000fc00000000000 */
[----:B------:R-:W-:-:S00]  /*05c0*/  NOP ;  /* 0x0000000000007918 */ /* 0x000fc00000000000 */
[----:B------:R-:W-:-:S00]  /*05d0*/  NOP ;  /* 0x0000000000007918 */ /* 0x000fc00000000000 */
[----:B------:R-:W-:-:S00]  /*05e0*/  NOP ;  /* 0x0000000000007918 */ /* 0x000fc00000000000 */
[----:B------:R-:W-:-:S00]  /*05f0*/  NOP ;  /* 0x0000000000007918 */ /* 0x000fc00000000000 */
.L_x_32:


//--------------------- .text._Z8reduceV5PfS_     --------------------------
	.section	.text._Z8reduceV5PfS_,"ax",@progbits
	.align	128
        .global         _Z8reduceV5PfS_
        .type           _Z8reduceV5PfS_,@function
        .size           _Z8reduceV5PfS_,(.L_x_33 - _Z8reduceV5PfS_)
        .other          _Z8reduceV5PfS_,@"STO_CUDA_ENTRY STV_DEFAULT"
_Z8reduceV5PfS_:
.text._Z8reduceV5PfS_:
[----:B------:R-:W-:Y:S01]  /*0000*/  LDC R1, c[0x0][0x37c] ;  /* 0x0000df00ff017b82 */ /* 0x000fe20000000800 */
[----:B------:R-:W0:Y:S01]  /*0010*/  S2R R0, SR_CTAID.X ;  /* 0x0000000000007919 */ /* 0x000e220000002500 */
[----:B------:R-:W0:Y:S06]  /*0020*/  LDCU UR8, c[0x0][0x360] ;  /* 0x00006c00ff0877ac */ /* 0x000e2c0008000800 */
[----:B------:R-:W1:Y:S01]  /*0030*/  LDC.64 R6, c[0x0][0x380] ;  /* 0x0000e000ff067b82 */ /* 0x000e620000000a00 */
[----:B------:R-:W2:Y:S01]  /*0040*/  S2R R2, SR_TID.X ;  /* 0x0000000000027919 */ /* 0x000ea20000002100 */
[----:B------:R-:W3:Y:S01]  /*0050*/  LDCU.64 UR6, c[0x0][0x358] ;  /* 0x00006b00ff0677ac */ /* 0x000ee20008000a00 */
[----:B0-----:R-:W-:-:S04]  /*0060*/  IMAD R3, R0, UR8, RZ ;  /* 0x0000000800037c24 */ /* 0x001fc8000f8e02ff */
[----:B--2---:R-:W-:-:S04]  /*0070*/  IMAD R3, R3, 0x2, R2 ;  /* 0x0000000203037824 */ /* 0x004fc800078e0202 */
[C---:B------:R-:W-:Y:S02]  /*0080*/  VIADD R9, R3.reuse, UR8 ;  /* 0x0000000803097c36 */ /* 0x040fe40008000000 */
[----:B-1----:R-:W-:-:S04]  /*0090*/  IMAD.WIDE.U32 R4, R3, 0x4, R6 ;  /* 0x0000000403047825 */ /* 0x002fc800078e0006 */
[----:B------:R-:W-:Y:S02]  /*00a0*/  IMAD.WIDE.U32 R6, R9, 0x4, R6 ;  /* 0x0000000409067825 */ /* 0x000fe400078e0006 */
[----:B---3--:R-:W2:Y:S04]  /*00b0*/  LDG.E R4, desc[UR6][R4.64] ;  /* 0x0000000604047981 */ /* 0x008ea8000c1e1900 */
[----:B------:R-:W2:Y:S01]  /*00c0*/  LDG.E R7, desc[UR6][R6.64] ;  /* 0x0000000606077981 */ /* 0x000ea2000c1e1900 */
[----:B------:R-:W0:Y:S01]  /*00d0*/  S2UR UR5, SR_CgaCtaId ;  /* 0x00000000000579c3 */ /* 0x000e220000008800 */
[----:B------:R-:W-:Y:S01]  /*00e0*/  UMOV UR4, 0x400 ;  /* 0x0000040000047882 */ /* 0x000fe20000000000 */
[----:B------:R-:W-:Y:S01]  /*00f0*/  UISETP.GE.U32.AND UP0, UPT, UR8, 0x42, UPT ;  /* 0x000000420800788c */ /* 0x000fe2000bf06070 */
[----:B------:R-:W-:Y:S01]  /*0100*/  ISETP.GT.U32.AND P0, PT, R2, 0x1f, PT ;  /* 0x0000001f0200780c */ /* 0x000fe20003f04070 */
[----:B0-----:R-:W-:-:S06]  /*0110*/  ULEA UR4, UR5, UR4, 0x18 ;  /* 0x0000000405047291 */ /* 0x001fcc000f8ec0ff */
[----:B------:R-:W-:Y:S01]  /*0120*/  LEA R8, R2, UR4, 0x2 ;  /* 0x0000000402087c11 */ /* 0x000fe2000f8e10ff */
[----:B--2---:R-:W-:-:S06]  /*0130*/  FADD R3, R4, R7 ;  /* 0x0000000704037221 */ /* 0x004fcc0000000000 */
[----:B------:R-:W0:Y:S02]  /*0140*/  F2I.TRUNC.NTZ R3, R3 ;  /* 0x0000000300037305 */ /* 0x000e24000020f100 */
[----:B0-----:R0:W-:Y:S01]  /*0150*/  STS [R8], R3 ;  /* 0x0000000308007388 */ /* 0x0011e20000000800 */
[----:B------:R-:W-:Y:S06]  /*0160*/  BAR.SYNC.DEFER_BLOCKING 0x0 ;  /* 0x0000000000007b1d */ /* 0x000fec0000010000 */
[----:B------:R-:W-:Y:S05]  /*0170*/  BRA.U !UP0, `(.L_x_6) ;  /* 0x0000000108307547 */ /* 0x000fea000b800000 */
[----:B0-----:R-:W-:-:S07]  /*0180*/  MOV R3, UR8 ;  /* 0x0000000800037c02 */ /* 0x001fce0008000f00 */
.L_x_7:
[----:B------:R-:W-:-:S04]  /*0190*/  SHF.R.U32.HI R7, RZ, 0x1, R3 ;  /* 0x00000001ff077819 */ /* 0x000fc80000011603 */
[----:B------:R-:W-:-:S13]  /*01a0*/  ISETP.GE.U32.AND P1, PT, R2, R7, PT ;  /* 0x000000070200720c */ /* 0x000fda0003f26070 */
[----:B------:R-:W-:-:S06]  /*01b0*/  @!P1 IMAD R4, R7, 0x4, R8 ;  /* 0x0000000407049824 */ /* 0x000fcc00078e0208 */
[----:B------:R-:W-:Y:S04]  /*01c0*/  @!P1 LDS R4, [R4] ;  /* 0x0000000004049984 */ /* 0x000fe80000000800 */
[----:B------:R-:W0:Y:S02]  /*01d0*/  @!P1 LDS R5, [R8] ;  /* 0x0000000008059984 */ /* 0x000e240000000800 */
[----:B0-----:R-:W-:-:S05]  /*01e0*/  @!P1 IADD3 R5, PT, PT, R4, R5, RZ ;  /* 0x0000000504059210 */ /* 0x001fca0007ffe0ff */
[----:B------:R1:W-:Y:S01]  /*01f0*/  @!P1 STS [R8], R5 ;  /* 0x0000000508009388 */ /* 0x0003e20000000800 */
[----:B------:R-:W-:Y:S01]  /*0200*/  BAR.SYNC.DEFER_BLOCKING 0x0 ;  /* 0x0000000000007b1d */ /* 0x000fe20000010000 */
[----:B------:R-:W-:Y:S01]  /*0210*/  ISETP.GT.U32.AND P1, PT, R3, 0x83, PT ;  /* 0x000000830300780c */ /* 0x000fe20003f24070 */
[----:B------:R-:W-:-:S12]  /*0220*/  IMAD.MOV.U32 R3, RZ, RZ, R7 ;  /* 0x000000ffff037224 */ /* 0x000fd800078e0007 */
[----:B-1----:R-:W-:Y:S05]  /*0230*/  @P1 BRA `(.L_x_7) ;  /* 0xfffffffc00d41947 */ /* 0x002fea000383ffff */
.L_x_6:
[----:B------:R-:W-:Y:S05]  /*0240*/  @P0 EXIT ;  /* 0x000000000000094d */ /* 0x000fea0003800000 */
[----:B0-----:R-:W-:Y:S01]  /*0250*/  LDS R3, [R8+0x80] ;  /* 0x0000800008037984 */ /* 0x001fe20000000800 */
[----:B------:R-:W-:-:S03]  /*0260*/  ISETP.NE.AND P0, PT, R2, RZ, PT ;  /* 0x000000ff0200720c */ /* 0x000fc60003f05270 */
[----:B------:R-:W0:Y:S02]  /*0270*/  LDS R4, [R8] ;  /* 0x0000000008047984 */ /* 0x000e240000000800 */
[----:B0-----:R-:W-:-:S05]  /*0280*/  IADD3 R3, PT, PT, R3, R4, RZ ;  /* 0x0000000403037210 */ /* 0x001fca0007ffe0ff */
[----:B------:R-:W-:Y:S04]  /*0290*/  STS [R8], R3 ;  /* 0x0000000308007388 */ /* 0x000fe80000000800 */
[----:B------:R-:W-:Y:S04]  /*02a0*/  LDS R4, [R8+0x40] ;  /* 0x0000400008047984 */ /* 0x000fe80000000800 */
[----:B------:R-:W0:Y:S02]  /*02b0*/  LDS R5, [R8] ;  /* 0x0000000008057984 */ /* 0x000e240000000800 */
[----:B0-----:R-:W-:-:S05]  /*02c0*/  IMAD.IADD R5, R4, 0x1, R5 ;  /* 0x0000000104057824 */ /* 0x001fca00078e0205 */
[----:B------:R-:W-:Y:S04]  /*02d0*/  STS [R8], R5 ;  /* 0x0000000508007388 */ /* 0x000fe80000000800 */
[----:B------:R-:W-:Y:S04]  /*02e0*/  LDS R4, [R8+0x20] ;  /* 0x0000200008047984 */ /* 0x000fe80000000800 */
        /* <DEDUP_REMOVED lines=14> */
[----:B------:R0:W-:Y:S01]  /*03d0*/  STS [R8], R5 ;  /* 0x0000000508007388 */ /* 0x0001e20000000800 */
[----:B------:R-:W-:Y:S05]  /*03e0*/  @P0 EXIT ;  /* 0x000000000000094d */ /* 0x000fea0003800000 */
[----:B------:R-:W1:Y:S01]  /*03f0*/  S2UR UR5, SR_CgaCtaId ;  /* 0x00000000000579c3 */ /* 0x000e620000008800 */
[----:B------:R-:W-:-:S07]  /*0400*/  UMOV UR4, 0x400 ;  /* 0x0000040000047882 */ /* 0x000fce0000000000 */
[----:B------:R-:W2:Y:S01]  /*0410*/  LDC.64 R2, c[0x0][0x388] ;  /* 0x0000e200ff027b82 */ /* 0x000ea20000000a00 */
[----:B-1----:R-:W-:Y:S01]  /*0420*/  ULEA UR4, UR5, UR4, 0x18 ;  /* 0x0000000405047291 */ /* 0x002fe2000f8ec0ff */
[----:B--2---:R-:W-:-:S08]  /*0430*/  IMAD.WIDE.U32 R2, R0, 0x4, R2 ;  /* 0x0000000400027825 */ /* 0x004fd000078e0002 */
[----:B------:R-:W0:Y:S02]  /*0440*/  LDS R4, [UR4] ;  /* 0x00000004ff047984 */ /* 0x000e240008000800 */
[----:B0-----:R-:W-:-:S05]  /*0450*/  I2FP.F32.S32 R5, R4 ;  /* 0x0000000400057245 */ /* 0x001fca0000201400 */
[----:B------:R-:W-:Y:S01]  /*0460*/  STG.E desc[UR6][R2.64], R5 ;  /* 0x0000000502007986 */ /* 0x000fe2000c101906 */
[----:B------:R-:W-:Y:S05]  /*0470*/  EXIT ;  /* 0x000000000000794d */ /* 0x000fea0003800000 */
.L_x_8:
        /* <DEDUP_REMOVED lines=16> */
.L_x_33:


//--------------------- .text._Z8reduceV4PfS_     --------------------------
	.section	.text._Z8reduceV4PfS_,"ax",@progbits
	.align	128
        .global         _Z8reduceV4PfS_
        .type           _Z8reduceV4PfS_,@function
        .size           _Z8reduceV4PfS_,(.L_x_34 - _Z8reduceV4PfS_)
        .other          _Z8reduceV4PfS_,@"STO_CUDA_ENTRY STV_DEFAULT"
_Z8reduceV4PfS_:
.text._Z8reduceV4PfS_:
        /* <DEDUP_REMOVED lines=16> */
[----:B------:R-:W-:Y:S01]  /*0100*/  ISETP.NE.AND P0, PT, R9, RZ, PT ;  /* 0x000000ff0900720c */ /* 0x000fe20003f05270 */
        /* <DEDUP_REMOVED lines=8> */
.L_x_10:
[----:B------:R-:W-:-:S04]  /*0190*/  SHF.R.U32.HI R6, RZ, 0x1, R0 ;  /* 0x00000001ff067819 */ /* 0x000fc80000011600 */
[----:B------:R-:W-:-:S13]  /*01a0*/  ISETP.GE.U32.AND P1, PT, R9, R6, PT ;  /* 0x000000060900720c */ /* 0x000fda0003f26070 */
[----:B------:R-:W-:Y:S01]  /*01b0*/  @!P1 IMAD R2, R6, 0x4, R7 ;  /* 0x0000000406029824 */ /* 0x000fe200078e0207 */
[----:B------:R-:W-:Y:S05]  /*01c0*/  @!P1 LDS R3, [R7] ;  /* 0x0000000007039984 */ /* 0x000fea0000000800 */
[----:B------:R-:W0:Y:S02]  /*01d0*/  @!P1 LDS R2, [R2] ;  /* 0x0000000002029984 */ /* 0x000e240000000800 */
[----:B0-----:R-:W-:-:S05]  /*01e0*/  @!P1 IADD3 R4, PT, PT, R2, R3, RZ ;  /* 0x0000000302049210 */ /* 0x001fca0007ffe0ff */
[----:B------:R1:W-:Y:S01]  /*01f0*/  @!P1 STS [R7], R4 ;  /* 0x0000000407009388 */ /* 0x0003e20000000800 */
[----:B------:R-:W-:Y:S01]  /*0200*/  BAR.SYNC.DEFER_BLOCKING 0x0 ;  /* 0x0000000000007b1d */ /* 0x000fe20000010000 */
[----:B------:R-:W-:Y:S02]  /*0210*/  ISETP.GT.U32.AND P1, PT, R0, 0x3, PT ;  /* 0x000000030000780c */ /* 0x000fe40003f24070 */
[----:B------:R-:W-:-:S11]  /*0220*/  MOV R0, R6 ;  /* 0x0000000600007202 */ /* 0x000fd60000000f00 */
[----:B-1----:R-:W-:Y:S05]  /*0230*/  @P1 BRA `(.L_x_10) ;  /* 0xfffffffc00d41947 */ /* 0x002fea000383ffff */
.L_x_9:
[----:B------:R-:W-:Y:S05]  /*0240*/  @P0 EXIT ;  /* 0x000000000000094d */ /* 0x000fea0003800000 */
[----:B------:R-:W1:Y:S01]  /*0250*/  S2UR UR5, SR_CgaCtaId ;  /* 0x00000000000579c3 */ /* 0x000e620000008800 */
[----:B------:R-:W-:-:S07]  /*0260*/  UMOV UR4, 0x400 ;  /* 0x0000040000047882 */ /* 0x000fce0000000000 */
[----:B------:R-:W2:Y:S01]  /*0270*/  LDC.64 R2, c[0x0][0x388] ;  /* 0x0000e200ff027b82 */ /* 0x000ea20000000a00 */
[----:B-1----:R-:W-:Y:S01]  /*0280*/  ULEA UR4, UR5, UR4, 0x18 ;  /* 0x0000000405047291 */ /* 0x002fe2000f8ec0ff */
[----:B--2---:R-:W-:-:S08]  /*0290*/  IMAD.WIDE.U32 R2, R11, 0x4, R2 ;  /* 0x000000040b027825 */ /* 0x004fd000078e0002 */
[----:B0-----:R-:W0:Y:S02]  /*02a0*/  LDS R0, [UR4] ;  /* 0x00000004ff007984 */ /* 0x001e240008000800 */
[----:B0-----:R-:W-:-:S05]  /*02b0*/  I2FP.F32.S32 R5, R0 ;  /* 0x0000000000057245 */ /* 0x001fca0000201400 */
[----:B------:R-:W-:Y:S01]  /*02c0*/  STG.E desc[UR6][R2.64], R5 ;  /* 0x0000000502007986 */ /* 0x000fe2000c101906 */
[----:B------:R-:W-:Y:S05]  /*02d0*/  EXIT ;  /* 0x000000000000794d */ /* 0x000fea0003800000 */
.L_x_11:
        /* <DEDUP_REMOVED lines=10> */
.L_x_34:


//--------------------- .text._Z8reduceV3PfS_     --------------------------
	.section	.text._Z8reduceV3PfS_,"ax",@progbits
	.align	128
        .global         _Z8reduceV3PfS_
        .type           _Z8reduceV3PfS_,@function
        .size           _Z8reduceV3PfS_,(.L_x_35 - _Z8reduceV3PfS_)
        .other          _Z8reduceV3PfS_,@"STO_CUDA_ENTRY STV_DEFAULT"
_Z8reduceV3PfS_:
.text._Z8reduceV3PfS_:
[----:B------:R-:W-:Y:S01]  /*0000*/  LDC R1, c[0x0][0x37c] ;  /* 0x0000df00ff017b82 */ /* 0x000fe20000000800 */
[----:B------:R-:W0:Y:S07]  /*0010*/  S2R R6, SR_TID.X ;  /* 0x0000000000067919 */ /* 0x000e2e0000002100 */
[----:B------:R-:W1:Y:S01]  /*0020*/  LDC.64 R2, c[0x0][0x380] ;  /* 0x0000e000ff027b82 */ /* 0x000e620000000a00 */
[----:B------:R-:W0:Y:S01]  /*0030*/  LDCU UR8, c[0x0][0x360] ;  /* 0x00006c00ff0877ac */ /* 0x000e220008000800 */
[----:B------:R-:W0:Y:S01]  /*0040*/  S2R R7, SR_CTAID.X ;  /* 0x0000000000077919 */ /* 0x000e220000002500 */
[----:B------:R-:W2:Y:S01]  /*0050*/  LDCU.64 UR6, c[0x0][0x358] ;  /* 0x00006b00ff0677ac */ /* 0x000ea20008000a00 */
[----:B0-----:R-:W-:-:S04]  /*0060*/  IMAD R5, R7, UR8, R6 ;  /* 0x0000000807057c24 */ /* 0x001fc8000f8e0206 */
[----:B-1----:R-:W-:-:S06]  /*0070*/  IMAD.WIDE.U32 R2, R5, 0x4, R2 ;  /* 0x0000000405027825 */ /* 0x002fcc00078e0002 */
[----:B--2---:R-:W2:Y:S01]  /*0080*/  LDG.E R2, desc[UR6][R2.64] ;  /* 0x0000000602027981 */ /* 0x004ea2000c1e1900 */
[----:B------:R-:W0:Y:S01]  /*0090*/  S2UR UR5, SR_CgaCtaId ;  /* 0x00000000000579c3 */ /* 0x000e220000008800 */
[----:B------:R-:W-:Y:S01]  /*00a0*/  UMOV UR4, 0x400 ;  /* 0x0000040000047882 */ /* 0x000fe20000000000 */
[----:B------:R-:W-:Y:S01]  /*00b0*/  UISETP.GE.U32.AND UP0, UPT, UR8, 0x2, UPT ;  /* 0x000000020800788c */ /* 0x000fe2000bf06070 */
[----:B------:R-:W-:Y:S01]  /*00c0*/  ISETP.NE.AND P0, PT, R6, RZ, PT ;  /* 0x000000ff0600720c */ /* 0x000fe20003f05270 */
[----:B0-----:R-:W-:-:S06]  /*00d0*/  ULEA UR4, UR5, UR4, 0x18 ;  /* 0x0000000405047291 */ /* 0x001fcc000f8ec0ff */
[----:B------:R-:W-:Y:S01]  /*00e0*/  LEA R5, R6, UR4, 0x2 ;  /* 0x0000000406057c11 */ /* 0x000fe2000f8e10ff */
[----:B--2---:R-:W0:Y:S04]  /*00f0*/  F2I.TRUNC.NTZ R0, R2 ;  /* 0x0000000200007305 */ /* 0x004e28000020f100 */
[----:B0-----:R0:W-:Y:S01]  /*0100*/  STS [R5], R0 ;  /* 0x0000000005007388 */ /* 0x0011e20000000800 */
[----:B------:R-:W-:Y:S06]  /*0110*/  BAR.SYNC.DEFER_BLOCKING 0x0 ;  /* 0x0000000000007b1d */ /* 0x000fec0000010000 */
[----:B------:R-:W-:Y:S05]  /*0120*/  BRA.U !UP0, `(.L_x_12) ;  /* 0x0000000108307547 */ /* 0x000fea000b800000 */
[----:B0-----:R-:W-:-:S07]  /*0130*/  IMAD.U32 R0, RZ, RZ, UR8 ;  /* 0x00000008ff007e24 */ /* 0x001fce000f8e00ff */
.L_x_13:
        /* <DEDUP_REMOVED lines=8> */
[----:B------:R-:W-:Y:S01]  /*01c0*/  ISETP.GT.U32.AND P1, PT, R0, 0x3, PT ;  /* 0x000000030000780c */ /* 0x000fe20003f24070 */
[----:B------:R-:W-:-:S12]  /*01d0*/  IMAD.MOV.U32 R0, RZ, RZ, R8 ;  /* 0x000000ffff007224 */ /* 0x000fd800078e0008 */
[----:B-1----:R-:W-:Y:S05]  /*01e0*/  @P1 BRA `(.L_x_13) ;  /* 0xfffffffc00d41947 */ /* 0x002fea000383ffff */
.L_x_12:
        /* <DEDUP_REMOVED lines=10> */
.L_x_14:
        /* <DEDUP_REMOVED lines=15> */
.L_x_35:


//--------------------- .text._Z8reduceV2PfS_     --------------------------
	.section	.text._Z8reduceV2PfS_,"ax",@progbits
	.align	128
        .global         _Z8reduceV2PfS_
        .type           _Z8reduceV2PfS_,@function
        .size           _Z8reduceV2PfS_,(.L_x_36 - _Z8reduceV2PfS_)
        .other          _Z8reduceV2PfS_,@"STO_CUDA_ENTRY STV_DEFAULT"
_Z8reduceV2PfS_:
.text._Z8reduceV2PfS_:
        /* <DEDUP_REMOVED lines=19> */
[----:B------:R-:W-:-:S05]  /*0130*/  UMOV UR5, 0x1 ;  /* 0x0000000100057882 */ /* 0x000fca0000000000 */
.L_x_16:
[----:B------:R-:W-:-:S04]  /*0140*/  USHF.L.U32 UR6, UR5, 0x1, URZ ;  /* 0x0000000105067899 */ /* 0x000fc800080006ff */
[----:B------:R-:W-:Y:S02]  /*0150*/  UISETP.GE.U32.AND UP0, UPT, UR6, UR7, UPT ;  /* 0x000000070600728c */ /* 0x000fe4000bf06070 */
[----:B-1----:R-:W-:-:S05]  /*0160*/  IMAD R2, R4, UR6, RZ ;  /* 0x0000000604027c24 */ /* 0x002fca000f8e02ff */
[----:B------:R-:W-:-:S13]  /*0170*/  ISETP.GE.U32.AND P0, PT, R2, UR7, PT ;  /* 0x0000000702007c0c */ /* 0x000fda000bf06070 */
[C---:B0-----:R-:W-:Y:S01]  /*0180*/  @!P0 VIADD R0, R2.reuse, UR5 ;  /* 0x0000000502008c36 */ /* 0x041fe20008000000 */
[----:B------:R-:W-:Y:S01]  /*0190*/  @!P0 LEA R2, R2, UR4, 0x2 ;  /* 0x0000000402028c11 */ /* 0x000fe2000f8e10ff */
[----:B------:R-:W-:-:S03]  /*01a0*/  UMOV UR5, UR6 ;  /* 0x0000000600057c82 */ /* 0x000fc60008000000 */
[----:B------:R-:W-:Y:S01]  /*01b0*/  @!P0 LEA R0, R0, UR4, 0x2 ;  /* 0x0000000400008c11 */ /* 0x000fe2000f8e10ff */
[----:B------:R-:W-:Y:S05]  /*01c0*/  @!P0 LDS R3, [R2] ;  /* 0x0000000002038984 */ /* 0x000fea0000000800 */
[----:B------:R-:W0:Y:S02]  /*01d0*/  @!P0 LDS R0, [R0] ;  /* 0x0000000000008984 */ /* 0x000e240000000800 */
[----:B0-----:R-:W-:-:S05]  /*01e0*/  @!P0 IMAD.IADD R3, R0, 0x1, R3 ;  /* 0x0000000100038824 */ /* 0x001fca00078e0203 */
[----:B------:R1:W-:Y:S01]  /*01f0*/  @!P0 STS [R2], R3 ;  /* 0x0000000302008388 */ /* 0x0003e20000000800 */
[----:B------:R-:W-:Y:S06]  /*0200*/  BAR.SYNC.DEFER_BLOCKING 0x0 ;  /* 0x0000000000007b1d */ /* 0x000fec0000010000 */
[----:B------:R-:W-:Y:S05]  /*0210*/  BRA.U !UP0, `(.L_x_16) ;  /* 0xfffffffd08c87547 */ /* 0x000fea000b83ffff */
.L_x_15:
[----:B------:R-:W-:Y:S05]  /*0220*/  @P1 EXIT ;  /* 0x000000000000194d */ /* 0x000fea0003800000 */
[----:B------:R-:W2:Y:S01]  /*0230*/  S2UR UR5, SR_CgaCtaId ;  /* 0x00000000000579c3 */ /* 0x000ea20000008800 */
[----:B------:R-:W-:-:S07]  /*0240*/  UMOV UR4, 0x400 ;  /* 0x0000040000047882 */ /* 0x000fce0000000000 */
[----:B-1----:R-:W1:Y:S01]  /*0250*/  LDC.64 R2, c[0x0][0x388] ;  /* 0x0000e200ff027b82 */ /* 0x002e620000000a00 */
[----:B--2---:R-:W-:Y:S01]  /*0260*/  ULEA UR4, UR5, UR4, 0x18 ;  /* 0x0000000405047291 */ /* 0x004fe2000f8ec0ff */
[----:B-1----:R-:W-:-:S08]  /*0270*/  IMAD.WIDE.U32 R2, R7, 0x4, R2 ;  /* 0x0000000407027825 */ /* 0x002fd000078e0002 */
[----:B0-----:R-:W0:Y:S02]  /*0280*/  LDS R0, [UR4] ;  /* 0x00000004ff007984 */ /* 0x001e240008000800 */
[----:B0-----:R-:W-:-:S05]  /*0290*/  I2FP.F32.S32 R5, R0 ;  /* 0x0000000000057245 */ /* 0x001fca0000201400 */
[----:B------:R-:W-:Y:S01]  /*02a0*/  STG.E desc[UR8][R2.64], R5 ;  /* 0x0000000502007986 */ /* 0x000fe2000c101908 */
[----:B------:R-:W-:Y:S05]  /*02b0*/  EXIT ;  /* 0x000000000000794d */ /* 0x000fea0003800000 */
.L_x_17:
        /* <DEDUP_REMOVED lines=12> */
.L_x_36:


//--------------------- .text._Z8reduceV1PfS_     --------------------------
	.section	.text._Z8reduceV1PfS_,"ax",@progbits
	.align	128
        .global         _Z8reduceV1PfS_
        .type           _Z8reduceV1PfS_,@function
        .size           _Z8reduceV1PfS_,(.L_x_37 - _Z8reduceV1PfS_)
        .other          _Z8reduceV1PfS_,@"STO_CUDA_ENTRY STV_DEFAULT"
_Z8reduceV1PfS_:
.text._Z8reduceV1PfS_:
        /* <DEDUP_REMOVED lines=19> */
[----:B0-----:R-:W-:-:S07]  /*0130*/  IMAD.MOV.U32 R0, RZ, RZ, 0x1 ;  /* 0x00000001ff007424 */ /* 0x001fce00078e00ff */
.L_x_19:
[----:B------:R-:W-:-:S05]  /*0140*/  IMAD.SHL.U32 R8, R0, 0x2, RZ ;  /* 0x0000000200087824 */ /* 0x000fca00078e00ff */
[----:B------:R-:W-:-:S04]  /*0150*/  IADD3 R2, PT, PT, R8, -0x1, RZ ;  /* 0xffffffff08027810 */ /* 0x000fc80007ffe0ff */
[----:B------:R-:W-:-:S13]  /*0160*/  LOP3.LUT P1, RZ, R2, R7, RZ, 0xc0, !PT ;  /* 0x0000000702ff7212 */ /* 0x000fda000782c0ff */
[----:B------:R-:W-:Y:S01]  /*0170*/  @!P1 IMAD R2, R0, 0x4, R5 ;  /* 0x0000000400029824 */ /* 0x000fe200078e0205 */
[----:B------:R-:W-:Y:S01]  /*0180*/  @!P1 LDS R3, [R5] ;  /* 0x0000000005039984 */ /* 0x000fe20000000800 */
[----:B------:R-:W-:-:S04]  /*0190*/  IMAD.MOV.U32 R0, RZ, RZ, R8 ;  /* 0x000000ffff007224 */ /* 0x000fc800078e0008 */
[----:B------:R-:W0:Y:S02]  /*01a0*/  @!P1 LDS R2, [R2] ;  /* 0x0000000002029984 */ /* 0x000e240000000800 */
[----:B0-----:R-:W-:-:S05]  /*01b0*/  @!P1 IADD3 R4, PT, PT, R2, R3, RZ ;  /* 0x0000000302049210 */ /* 0x001fca0007ffe0ff */
[----:B------:R1:W-:Y:S01]  /*01c0*/  @!P1 STS [R5], R4 ;  /* 0x0000000405009388 */ /* 0x0003e20000000800 */
[----:B------:R-:W-:Y:S01]  /*01d0*/  BAR.SYNC.DEFER_BLOCKING 0x0 ;  /* 0x0000000000007b1d */ /* 0x000fe20000010000 */
[----:B------:R-:W-:-:S13]  /*01e0*/  ISETP.GE.U32.AND P1, PT, R8, UR8, PT ;  /* 0x0000000808007c0c */ /* 0x000fda000bf26070 */
[----:B-1----:R-:W-:Y:S05]  /*01f0*/  @!P1 BRA `(.L_x_19) ;  /* 0xfffffffc00d09947 */ /* 0x002fea000383ffff */
.L_x_18:
        /* <DEDUP_REMOVED lines=10> */
.L_x_20:
        /* <DEDUP_REMOVED lines=14> */
.L_x_37:


//--------------------- .text._Z4bankPfS_i        --------------------------
	.section	.text._Z4bankPfS_i,"ax",@progbits
	.align	128
        .global         _Z4bankPfS_i
        .type           _Z4bankPfS_i,@function
        .size           _Z4bankPfS_i,(.L_x_38 - _Z4bankPfS_i)
        .other          _Z4bankPfS_i,@"STO_CUDA_ENTRY STV_DEFAULT"
_Z4bankPfS_i:
.text._Z4bankPfS_i:
[----:B------:R-:W-:Y:S01]  /*0000*/  LDC R1, c[0x0][0x37c] ;  /* 0x0000df00ff017b82 */ /* 0x000fe20000000800 */
[----:B------:R-:W0:Y:S07]  /*0010*/  S2R R6, SR_TID.X ;  /* 0x0000000000067919 */ /* 0x000e2e0000002100 */
[----:B------:R-:W0:Y:S01]  /*0020*/  S2UR UR4, SR_CTAID.X ;  /* 0x00000000000479c3 */ /* 0x000e220000002500 */
[----:B------:R-:W1:Y:S01]  /*0030*/  LDCU.64 UR6, c[0x0][0x358] ;  /* 0x00006b00ff0677ac */ /* 0x000e620008000a00 */
[----:B------:R-:W2:Y:S06]  /*0040*/  LDCU UR8, c[0x0][0x390] ;  /* 0x00007200ff0877ac */ /* 0x000eac0008000800 */
[----:B------:R-:W0:Y:S08]  /*0050*/  LDC R9, c[0x0][0x360] ;  /* 0x0000d800ff097b82 */ /* 0x000e300000000800 */
[----:B------:R-:W3:Y:S01]  /*0060*/  LDC.64 R2, c[0x0][0x380] ;  /* 0x0000e000ff027b82 */ /* 0x000ee20000000a00 */
[----:B0-----:R-:W-:-:S04]  /*0070*/  IMAD R9, R9, UR4, R6 ;  /* 0x0000000409097c24 */ /* 0x001fc8000f8e0206 */
[----:B---3--:R-:W-:-:S05]  /*0080*/  IMAD.WIDE R2, R9, 0x4, R2 ;  /* 0x0000000409027825 */ /* 0x008fca00078e0202 */
[----:B-1----:R-:W3:Y:S01]  /*0090*/  LDG.E R4, desc[UR6][R2.64] ;  /* 0x0000000602047981 */ /* 0x002ee2000c1e1900 */
[----:B------:R-:W0:Y:S01]  /*00a0*/  S2UR UR5, SR_CgaCtaId ;  /* 0x00000000000579c3 */ /* 0x000e220000008800 */
[----:B------:R-:W-:Y:S01]  /*00b0*/  UMOV UR4, 0x400 ;  /* 0x0000040000047882 */ /* 0x000fe20000000000 */
[----:B--2---:R-:W-:-:S05]  /*00c0*/  IMAD R0, R6, UR8, RZ ;  /* 0x0000000806007c24 */ /* 0x004fca000f8e02ff */
[----:B------:R-:W-:-:S04]  /*00d0*/  SHF.L.U32 R0, R0, 0x3, RZ ;  /* 0x0000000300007819 */ /* 0x000fc800000006ff */
[----:B------:R-:W-:Y:S01]  /*00e0*/  LOP3.LUT R0, R0, 0xff8, RZ, 0xc0, !PT ;  /* 0x00000ff800007812 */ /* 0x000fe200078ec0ff */
[----:B0-----:R-:W-:-:S06]  /*00f0*/  ULEA UR4, UR5, UR4, 0x18 ;  /* 0x0000000405047291 */ /* 0x001fcc000f8ec0ff */
[----:B------:R-:W-:Y:S02]  /*0100*/  LEA R11, R6, UR4, 0x3 ;  /* 0x00000004060b7c11 */ /* 0x000fe4000f8e18ff */
[----:B------:R-:W0:Y:S02]  /*0110*/  LDC.64 R6, c[0x0][0x388] ;  /* 0x0000e200ff067b82 */ /* 0x000e240000000a00 */
[----:B0-----:R-:W-:Y:S01]  /*0120*/  IMAD.WIDE R6, R9, 0x4, R6 ;  /* 0x0000000409067825 */ /* 0x001fe200078e0206 */
[----:B---3--:R-:W0:Y:S02]  /*0130*/  F2F.F64.F32 R4, R4 ;  /* 0x0000000400047310 */ /* 0x008e240000201800 */
[----:B0-----:R-:W-:Y:S03]  /*0140*/  STS.64 [R11], R4 ;  /* 0x000000040b007388 */ /* 0x001fe60000000a00 */
[----:B------:R-:W-:Y:S06]  /*0150*/  BAR.SYNC.DEFER_BLOCKING 0x0 ;  /* 0x0000000000007b1d */ /* 0x000fec0000010000 */
[----:B------:R-:W0:Y:S02]  /*0160*/  LDS.64 R2, [R0+UR4] ;  /* 0x0000000400027984 */ /* 0x000e240008000a00 */
[----:B0-----:R-:W0:Y:S02]  /*0170*/  F2F.F32.F64 R3, R2 ;  /* 0x0000000200037310 */ /* 0x001e240000301000 */
[----:B0-----:R-:W-:Y:S01]  /*0180*/  STG.E desc[UR6][R6.64], R3 ;  /* 0x0000000306007986 */ /* 0x001fe2000c101906 */
[----:B------:R-:W-:Y:S05]  /*0190*/  EXIT ;  /* 0x000000000000794d */ /* 0x000fea0003800000 */
.L_x_21:
        /* <DEDUP_REMOVED lines=14> */
.L_x_38:


//--------------------- .text._Z8coalescePfS_ii   --------------------------
	.section	.text._Z8coalescePfS_ii,"ax",@progbits
	.align	128
        .global         _Z8coalescePfS_ii
        .type           _Z8coalescePfS_ii,@function
        .size           _Z8coalescePfS_ii,(.L_x_39 - _Z8coalescePfS_ii)
        .other          _Z8coalescePfS_ii,@"STO_CUDA_ENTRY STV_DEFAULT"
_Z8coalescePfS_ii:
.text._Z8coalescePfS_ii:
[----:B------:R-:W-:Y:S08]  /*0000*/  LDC R1, c[0x0][0x37c] ;  /* 0x0000df00ff017b82 */ /* 0x000ff00000000800 */
[----:B------:R-:W0:Y:S01]  /*0010*/  LDC.64 R6, c[0x0][0x390] ;  /* 0x0000e400ff067b82 */ /* 0x000e220000000a00 */
[----:B------:R-:W1:Y:S07]  /*0020*/  S2R R5, SR_TID.X ;  /* 0x0000000000057919 */ /* 0x000e6e0000002100 */
[----:B------:R-:W1:Y:S08]  /*0030*/  S2UR UR4, SR_CTAID.X ;  /* 0x00000000000479c3 */ /* 0x000e700000002500 */
[----:B------:R-:W1:Y:S01]  /*0040*/  LDC R0, c[0x0][0x360] ;  /* 0x0000d800ff007b82 */ /* 0x000e620000000800 */
[----:B0-----:R-:W-:-:S04]  /*0050*/  IABS R9, R6 ;  /* 0x0000000600097213 */ /* 0x001fc80000000000 */
[----:B------:R-:W0:Y:S01]  /*0060*/  I2F.RP R4, R9 ;  /* 0x0000000900047306 */ /* 0x000e220000209400 */
[----:B-1----:R-:W-:Y:S01]  /*0070*/  IMAD R0, R0, UR4, R5 ;  /* 0x0000000400007c24 */ /* 0x002fe2000f8e0205 */
[----:B------:R-:W1:Y:S06]  /*0080*/  LDCU.64 UR4, c[0x0][0x358] ;  /* 0x00006b00ff0477ac */ /* 0x000e6c0008000a00 */
[----:B0-----:R-:W0:Y:S01]  /*0090*/  MUFU.RCP R4, R4 ;  /* 0x0000000400047308 */ /* 0x001e220000001000 */
[----:B------:R-:W-:-:S05]  /*00a0*/  IMAD R0, R0, R7, RZ ;  /* 0x0000000700007224 */ /* 0x000fca00078e02ff */
[----:B------:R-:W-:Y:S02]  /*00b0*/  ISETP.GE.AND P2, PT, R0, RZ, PT ;  /* 0x000000ff0000720c */ /* 0x000fe40003f46270 */
[----:B0-----:R-:W-:Y:S02]  /*00c0*/  IADD3 R2, PT, PT, R4, 0xffffffe, RZ ;  /* 0x0ffffffe04027810 */ /* 0x001fe40007ffe0ff */
[----:B------:R-:W-:Y:S02]  /*00d0*/  IABS R4, R0 ;  /* 0x0000000000047213 */ /* 0x000fe40000000000 */
[----:B------:R0:W2:Y:S02]  /*00e0*/  F2I.FTZ.U32.TRUNC.NTZ R3, R2 ;  /* 0x0000000200037305 */ /* 0x0000a4000021f000 */
[----:B0-----:R-:W-:Y:S02]  /*00f0*/  HFMA2 R2, -RZ, RZ, 0, 0 ;  /* 0x00000000ff027431 */ /* 0x001fe400000001ff */
[----:B--2---:R-:W-:-:S04]  /*0100*/  IMAD.MOV R8, RZ, RZ, -R3 ;  /* 0x000000ffff087224 */ /* 0x004fc800078e0a03 */
[----:B------:R-:W-:-:S04]  /*0110*/  IMAD R5, R8, R9, RZ ;  /* 0x0000000908057224 */ /* 0x000fc800078e02ff */
[----:B------:R-:W-:-:S06]  /*0120*/  IMAD.HI.U32 R3, R3, R5, R2 ;  /* 0x0000000503037227 */ /* 0x000fcc00078e0002 */
[----:B------:R-:W-:-:S04]  /*0130*/  IMAD.HI.U32 R3, R3, R4, RZ ;  /* 0x0000000403037227 */ /* 0x000fc800078e00ff */
[----:B------:R-:W-:-:S04]  /*0140*/  IMAD.MOV R3, RZ, RZ, -R3 ;  /* 0x000000ffff037224 */ /* 0x000fc800078e0a03 */
[C---:B------:R-:W-:Y:S02]  /*0150*/  IMAD R4, R9.reuse, R3, R4 ;  /* 0x0000000309047224 */ /* 0x040fe400078e0204 */
[----:B------:R-:W0:Y:S03]  /*0160*/  LDC.64 R2, c[0x0][0x380] ;  /* 0x0000e000ff027b82 */ /* 0x000e260000000a00 */
[----:B------:R-:W-:-:S13]  /*0170*/  ISETP.GT.U32.AND P0, PT, R9, R4, PT ;  /* 0x000000040900720c */ /* 0x000fda0003f04070 */
[----:B------:R-:W-:Y:S02]  /*0180*/  @!P0 IADD3 R4, PT, PT, R4, -R9, RZ ;  /* 0x8000000904048210 */ /* 0x000fe40007ffe0ff */
[----:B------:R-:W-:Y:S02]  /*0190*/  ISETP.NE.AND P0, PT, R6, RZ, PT ;  /* 0x000000ff0600720c */ /* 0x000fe40003f05270 */
[----:B------:R-:W-:-:S13]  /*01a0*/  ISETP.GT.U32.AND P1, PT, R9, R4, PT ;  /* 0x000000040900720c */ /* 0x000fda0003f24070 */
[----:B------:R-:W-:-:S05]  /*01b0*/  @!P1 IMAD.IADD R4, R4, 0x1, -R9 ;  /* 0x0000000104049824 */ /* 0x000fca00078e0a09 */
[----:B------:R-:W-:Y:S02]  /*01c0*/  MOV R7, R4 ;  /* 0x0000000400077202 */ /* 0x000fe40000000f00 */
[----:B------:R-:W2:Y:S02]  /*01d0*/  LDC.64 R4, c[0x0][0x388] ;  /* 0x0000e200ff047b82 */ /* 0x000ea40000000a00 */
[----:B------:R-:W-:Y:S02]  /*01e0*/  @!P2 IADD3 R7, PT, PT, -R7, RZ, RZ ;  /* 0x000000ff0707a210 */ /* 0x000fe40007ffe1ff */
[----:B------:R-:W-:-:S05]  /*01f0*/  @!P0 LOP3.LUT R7, RZ, R6, RZ, 0x33, !PT ;  /* 0x00000006ff078212 */ /* 0x000fca00078e33ff */
[----:B0-----:R-:W-:-:S06]  /*0200*/  IMAD.WIDE R2, R7, 0x4, R2 ;  /* 0x0000000407027825 */ /* 0x001fcc00078e0202 */
[----:B-1----:R-:W3:Y:S01]  /*0210*/  LDG.E R3, desc[UR4][R2.64] ;  /* 0x0000000402037981 */ /* 0x002ee2000c1e1900 */
[----:B--2---:R-:W-:-:S05]  /*0220*/  IMAD.WIDE R4, R7, 0x4, R4 ;  /* 0x0000000407047825 */ /* 0x004fca00078e0204 */
[----:B---3--:R-:W-:Y:S01]  /*0230*/  STG.E desc[UR4][R4.64], R3 ;  /* 0x0000000304007986 */ /* 0x008fe2000c101904 */
[----:B------:R-:W-:Y:S05]  /*0240*/  EXIT ;  /* 0x000000000000794d */ /* 0x000fea0003800000 */
.L_x_22:
        /* <DEDUP_REMOVED lines=11> */
.L_x_39:


//--------------------- .text._Z7warp_koPfS_      --------------------------
	.section	.text._Z7warp_koPfS_,"ax",@progbits
	.align	128
        .global         _Z7warp_koPfS_
        .type           _Z7warp_koPfS_,@function
        .size           _Z7warp_koPfS_,(.L_x_40 - _Z7warp_koPfS_)
        .other          _Z7warp_koPfS_,@"STO_CUDA_ENTRY STV_DEFAULT"
_Z7warp_koPfS_:
.text._Z7warp_koPfS_:
[----:B------:R-:W-:Y:S01]  /*0000*/  LDC R1, c[0x0][0x37c] ;  /* 0x0000df00ff017b82 */ /* 0x000fe20000000800 */
[----:B------:R-:W0:Y:S07]  /*0010*/  S2R R5, SR_TID.X ;  /* 0x0000000000057919 */ /* 0x000e2e0000002100 */
[----:B------:R-:W0:Y:S01]  /*0020*/  S2UR UR4, SR_CTAID.X ;  /* 0x00000000000479c3 */ /* 0x000e220000002500 */
[----:B------:R-:W1:Y:S07]  /*0030*/  LDCU.64 UR6, c[0x0][0x358] ;  /* 0x00006b00ff0677ac */ /* 0x000e6e0008000a00 */
[----:B------:R-:W0:Y:S08]  /*0040*/  LDC R0, c[0x0][0x360] ;  /* 0x0000d800ff007b82 */ /* 0x000e300000000800 */
[----:B------:R-:W2:Y:S01]  /*0050*/  LDC.64 R2, c[0x0][0x380] ;  /* 0x0000e000ff027b82 */ /* 0x000ea20000000a00 */
[----:B0-----:R-:W-:-:S04]  /*0060*/  IMAD R0, R0, UR4, R5 ;  /* 0x0000000400007c24 */ /* 0x001fc8000f8e0205 */
[----:B--2---:R-:W-:-:S05]  /*0070*/  IMAD.WIDE R2, R0, 0x4, R2 ;  /* 0x0000000400027825 */ /* 0x004fca00078e0202 */
[----:B-1----:R0:W5:Y:S01]  /*0080*/  LDG.E R10, desc[UR6][R2.64] ;  /* 0x00000006020a7981 */ /* 0x002162000c1e1900 */
[----:B------:R-:W-:-:S04]  /*0090*/  LOP3.LUT R4, R5, 0x1, RZ, 0xc0, !PT ;  /* 0x0000000105047812 */ /* 0x000fc800078ec0ff */
[----:B------:R-:W-:-:S13]  /*00a0*/  ISETP.NE.U32.AND P0, PT, R4, 0x1, PT ;  /* 0x000000010400780c */ /* 0x000fda0003f05070 */
[----:B0-----:R-:W-:Y:S05]  /*00b0*/  @P0 BRA `(.L_x_23) ;  /* 0x0000001400680947 */ /* 0x001fea0003800000 */
[----:B-----5:R-:W0:Y:S01]  /*00c0*/  F2F.F64.F32 R2, R10 ;  /* 0x0000000a00027310 */ /* 0x020e220000201800 */
[----:B------:R-:W-:Y:S01]  /*00d0*/  UMOV UR8, 0x9999999a ;  /* 0x9999999a00087882 */ /* 0x000fe20000000000 */
[----:B------:R-:W-:Y:S01]  /*00e0*/  UMOV UR9, 0x3fc99999 ;  /* 0x3fc9999900097882 */ /* 0x000fe20000000000 */
[----:B------:R-:W-:Y:S01]  /*00f0*/  UMOV UR4, 0x10 ;  /* 0x0000001000047882 */ /* 0x000fe20000000000 */
[----:B0-----:R-:W-:-:S10]  /*0100*/  DADD R2, R2, UR8 ;  /* 0x0000000802027e29 */ /* 0x001fd40008000000 */
[----:B------:R-:W0:Y:S08]  /*0110*/  F2F.F32.F64 R2, R2 ;  /* 0x0000000200027310 */ /* 0x000e300000301000 */
[----:B0-----:R-:W0:Y:S02]  /*0120*/  F2F.F64.F32 R4, R2 ;  /* 0x0000000200047310 */ /* 0x001e240000201800 */
        /* <DEDUP_REMOVED lines=42> */
[----:B0-----:R-:W-:-:S06]  /*03d0*/  DADD R2, R2, UR8 ;  /* 0x0000000802027e29 */ /* 0x001fcc0008000000 */
[----:B------:R0:W1:Y:S05]  /*03e0*/  F2F.F32.F64 R13, R2 ;  /* 0x00000002000d7310 */ /* 0x00006a0000301000 */
.L_x_24:
[----:B0123--:R-:W0:Y:S01]  /*03f0*/  F2F.F64.F32 R2, R13 ;  /* 0x0000000d00027310 */ /* 0x00fe220000201800 */
[----:B------:R-:W-:-:S04]  /*0400*/  UIADD3 UR4, UPT, UPT, UR4, 0x60, URZ ;  /* 0x0000006004047890 */ /* 0x000fc8000fffe0ff */
[----:B------:R-:W-:Y:S01]  /*0410*/  UISETP.NE.AND UP0, UPT, UR4, 0x2710, UPT ;  /* 0x000027100400788c */ /* 0x000fe2000bf05270 */
        /* <DEDUP_REMOVED lines=286> */
[----:B------:R2:W3:Y:S01]  /*1600*/  F2F.F32.F64 R13, R2 ;  /* 0x00000002000d7310 */ /* 0x0004e20000301000 */
[----:B------:R-:W-:Y:S05]  /*1610*/  BRA.U UP0, `(.L_x_24) ;  /* 0xffffffed00747547 */ /* 0x000fea000b83ffff */
[----:B--2---:R-:W0:Y:S02]  /*1620*/  LDC.64 R2, c[0x0][0x388] ;  /* 0x0000e200ff027b82 */ /* 0x004e240000000a00 */
[----:B0-----:R-:W-:-:S05]  /*1630*/  IMAD.WIDE R2, R0, 0x4, R2 ;  /* 0x0000000400027825 */ /* 0x001fca00078e0202 */
[----:B---3--:R-:W-:Y:S01]  /*1640*/  STG.E desc[UR6][R2.64], R13 ;  /* 0x0000000d02007986 */ /* 0x008fe2000c101906 */
[----:B------:R-:W-:Y:S05]  /*1650*/  EXIT ;  /* 0x000000000000794d */ /* 0x000fea0003800000 */
.L_x_23:
        /* <DEDUP_REMOVED lines=51> */
.L_x_25:
        /* <DEDUP_REMOVED lines=295> */
.L_x_26:
        /* <DEDUP_REMOVED lines=16> */
.L_x_40:


//--------------------- .text._Z7warp_okPfS_      --------------------------
	.section	.text._Z7warp_okPfS_,"ax",@progbits
	.align	128
        .global         _Z7warp_okPfS_
        .type           _Z7warp_okPfS_,@function
        .size           _Z7warp_okPfS_,(.L_x_41 - _Z7warp_okPfS_)
        .other          _Z7warp_okPfS_,@"STO_CUDA_ENTRY STV_DEFAULT"
_Z7warp_okPfS_:
.text._Z7warp_okPfS_:
        /* <DEDUP_REMOVED lines=9> */
[----:B------:R-:W-:-:S13]  /*0090*/  LOP3.LUT P0, RZ, R5, 0x20, RZ, 0xc0, !PT ;  /* 0x0000002005ff7812 */ /* 0x000fda000780c0ff */
[----:B0-----:R-:W-:Y:S05]  /*00a0*/  @!P0 BRA `(.L_x_27) ;  /* 0x0000001400688947 */ /* 0x001fea0003800000 */
        /* <DEDUP_REMOVED lines=51> */
.L_x_28:
        /* <DEDUP_REMOVED lines=295> */
.L_x_27:
        /* <DEDUP_REMOVED lines=51> */
.L_x_29:
        /* <DEDUP_REMOVED lines=295> */
.L_x_30:
        /* <DEDUP_REMOVED lines=9> */
.L_x_41:


//--------------------- .text._Z3addPfS_S_i       --------------------------
	.section	.text._Z3addPfS_S_i,"ax",@progbits
	.align	128
        .global         _Z3addPfS_S_i
        .type           _Z3addPfS_S_i,@function
        .size           _Z3addPfS_S_i,(.L_x_42 - _Z3addPfS_S_i)
        .other          _Z3addPfS_S_i,@"STO_CUDA_ENTRY STV_DEFAULT"
_Z3addPfS_S_i:
.text._Z3addPfS_S_i:
[----:B------:R-:W-:Y:S01]  /*0000*/  LDC R1, c[0x0][0x37c] ;  /* 0x0000df00ff017b82 */ /* 0x000fe20000000800 */
[----:B------:R-:W-:Y:S05]  /*0010*/  EXIT ;  /* 0x000000000000794d */ /* 0x000fea0003800000 */
.L_x_31:
        /* <DEDUP_REMOVED lines=14> */
.L_x_42:


//--------------------- .nv.shared._Z8reduceV6PfS_j --------------------------
	.section	.nv.shared._Z8reduceV6PfS_j,"aw",@nobits
	.sectionflags	@""
	.align	4
.nv.shared._Z8reduceV6PfS_j:
	.zero		3072


//--------------------- .nv.shared.reserved.0     --------------------------
	.section	.nv.shared.reserved.0,"aw",@nobits
	.weak		__nv_reservedSMEM_offset_0_alias
	.size		__nv_reservedSMEM_offset_0_alias, 0, 64
	.other		__nv_reservedSMEM_offset_0_alias,@"STO_CUDA_RESERVED_SHARED STV_DEFAULT"
__nv_reservedSMEM_offset_0_alias:
	.zero		0
	.zero		64


//--------------------- .nv.shared._Z8reduceV5PfS_ --------------------------
	.section	.nv.shared._Z8reduceV5PfS_,"aw",@nobits
	.sectionflags	@""
	.align	4
.nv.shared._Z8reduceV5PfS_:
	.zero		3072


//--------------------- .nv.shared._Z8reduceV4PfS_ --------------------------
	.section	.nv.shared._Z8reduceV4PfS_,"aw",@nobits
	.sectionflags	@""
	.align	4
.nv.shared._Z8reduceV4PfS_:
	.zero		3072


//--------------------- .nv.shared._Z8reduceV3PfS_ --------------------------
	.section	.nv.shared._Z8reduceV3PfS_,"aw",@nobits
	.sectionflags	@""
	.align	4
.nv.shared._Z8reduceV3PfS_:
	.zero		3072


//--------------------- .nv.shared._Z8reduceV2PfS_ --------------------------
	.section	.nv.shared._Z8reduceV2PfS_,"aw",@nobits
	.sectionflags	@""
	.align	4
.nv.shared._Z8reduceV2PfS_:
	.zero		3072


//--------------------- .nv.shared._Z8reduceV1PfS_ --------------------------
	.section	.nv.shared._Z8reduceV1PfS_,"aw",@nobits
	.sectionflags	@""
	.align	4
.nv.shared._Z8reduceV1PfS_:
	.zero		3072


//--------------------- .nv.shared._Z4bankPfS_i   --------------------------
	.section	.nv.shared._Z4bankPfS_i,"aw",@nobits
	.sectionflags	@""
	.align	8
.nv.shared._Z4bankPfS_i:
	.zero		5120


//--------------------- .nv.constant0._Z8reduceV6PfS_j --------------------------
	.section	.nv.constant0._Z8reduceV6PfS_j,"a",@progbits
	.sectionflags	@""
	.align	4
.nv.constant0._Z8reduceV6PfS_j:
	.zero		916


//--------------------- .nv.constant0._Z8reduceV5PfS_ --------------------------
	.section	.nv.constant0._Z8reduceV5PfS_,"a",@progbits
	.sectionflags	@""
	.align	4
.nv.constant0._Z8reduceV5PfS_:
	.zero		912


//--------------------- .nv.constant0._Z8reduceV4PfS_ --------------------------
	.section	.nv.constant0._Z8reduceV4PfS_,"a",@progbits
	.sectionflags	@""
	.align	4
.nv.constant0._Z8reduceV4PfS_:
	.zero		912


//--------------------- .nv.constant0._Z8reduceV3PfS_ --------------------------
	.section	.nv.constant0._Z8reduceV3PfS_,"a",@progbits
	.sectionflags	@""
	.align	4
.nv.constant0._Z8reduceV3PfS_:
	.zero		912


//--------------------- .nv.constant0._Z8reduceV2PfS_ --------------------------
	.section	.nv.constant0._Z8reduceV2PfS_,"a",@progbits
	.sectionflags	@""
	.align	4
.nv.constant0._Z8reduceV2PfS_:
	.zero		912


//--------------------- .nv.constant0._Z8reduceV1PfS_ --------------------------
	.section	.nv.constant0._Z8reduceV1PfS_,"a",@progbits
	.sectionflags	@""
	.align	4
.nv.constant0._Z8reduceV1PfS_:
	.zero		912


//--------------------- .nv.constant0._Z4bankPfS_i --------------------------
	.section	.nv.constant0._Z4bankPfS_i,"a",@progbits
	.sectionflags	@""
	.align	4
.nv.constant0._Z4bankPfS_i:
	.zero		916


//--------------------- .nv.constant0._Z8coalescePfS_ii --------------------------
	.section	.nv.constant0._Z8coalescePfS_ii,"a",@progbits
	.sectionflags	@""
	.align	4
.nv.constant0._Z8coalescePfS_ii:
	.zero		920


//--------------------- .nv.constant0._Z7warp_koPfS_ --------------------------
	.section	.nv.constant0._Z7warp_koPfS_,"a",@progbits
	.sectionflags	@""
	.align	4
.nv.constant0._Z7warp_koPfS_:
	.zero		912


//--------------------- .nv.constant0._Z7warp_okPfS_ --------------------------
	.section	.nv.constant0._Z7warp_okPfS_,"a",@progbits
	.sectionflags	@""
	.align	4
.nv.constant0._Z7warp_okPfS_:
	.zero		912


//--------------------- .nv.constant0._Z3addPfS_S_i --------------------------
	.section	.nv.constant0._Z3addPfS_S_i,"a",@progbits
	.sectionflags	@""
	.align	4
.nv.constant0._Z3addPfS_S_i:
	.zero		924


//--------------------- SYMBOLS --------------------------

	.type		.nv.reservedSmem.offset0,@object
	.size		.nv.reservedSmem.offset0,0x4
	.type		.nv.reservedSmem.cap,@object
	.size		.nv.reservedSmem.cap,0x4
